	.target	sm_90a

	.elftype	@"ET_EXEC"


//--------------------- .note.nv.tkinfo           --------------------------
	.section	.note.nv.tkinfo,"",@"SHT_NOTE"
	.sectionflags	@"SHF_NOTE_NV_TKINFO"
	.tkinfo
        /*0018*/ 	.word	0x00000002
        /*0030*/ 	.string	""
        /*0030*/ 	.string	"ptxas"
        /*0030*/ 	.string	"Cuda compilation tools, release 13.0, V13.0.88"
        /*0030*/ 	.string	"Build cuda_13.0.r13.0/compiler.36424714_0"
        /*0030*/ 	.string	"-arch sm_90a -m 64 "



//--------------------- .note.nv.cuinfo           --------------------------
	.section	.note.nv.cuinfo,"",@"SHT_NOTE"
	.sectionflags	@"SHF_NOTE_NV_CUINFO"
        /*0018*/ 	.short	0x0002
        /*001a*/ 	.short	0x005a
        /*001c*/ 	.short	0x0082
	.zero		2


//--------------------- .nv.info                  --------------------------
	.section	.nv.info,"",@"SHT_CUDA_INFO"
	.align	4


	//----- nvinfo : EIATTR_REGCOUNT
	.align		4
        /*0000*/ 	.byte	0x04, 0x2f
        /*0002*/ 	.short	(.L_16 - .L_15)
	.align		4
.L_15:
        /*0004*/ 	.word	index@(_ZN7cutlass13device_kernelINS_4gemm6kernel13GemmUniversalIN4cute5tupleIJiiiiEEENS1_10collective13CollectiveMmaINS1_49MainloopSm90TmaGmmaRmemAWarpSpecializedMixedInputILi5ENS5_IJNS4_1CILi1EEESB_SB_EEENS1_35KernelTmaWarpSpecializedCooperativeEEENS5_IJNSA_ILi128EEENSA_ILi256EEENSA_ILi64EEEEEENS5_IJNS_12float_e4m3_tEEEENS5_IJlSB_lEEENS_10bfloat16_tESL_NS4_8TiledMMAINS4_8MMA_AtomIJNS4_4SM904GMMA28MMA_64x256x16_F32BF16BF16_RSILNSQ_5MajorE0ELSS_0ELNSQ_7ScaleInE1ELST_1EEEEEENS4_6LayoutINS5_IJNSA_ILi2EEESB_SB_EEENS5_IJSB_NSA_ILi0EEESZ_EEEEENS5_IJNS4_10UnderscoreES12_S12_EEEEENS4_13SM90_TMA_LOADENS4_14ComposedLayoutINS4_7SwizzleILi2ELi4ELi3EEENS4_18smem_ptr_flag_bitsILi8EEENSW_INS5_IJNSA_ILi8EEESH_EEENS5_IJSH_SB_EEEEEEENS4_9Copy_AtomIJNS4_39AutoVectorizingCopyWithAssumedAlignmentILi128EEESJ_EEENS4_8identityES15_NS16_INS17_ILi3ELi4ELi3EEENS19_ILi16EEES1E_EEvS1K_EENS_8epilogue10collective6detail29Sm90TmaWarpSpecializedAdapterINS1Q_15DefaultEpilogueISJ_SL_SL_NS1P_6thread17LinearCombinationISJ_Li1EffLNS1U_9ScaleType4KindE0ELNS_15FloatRoundStyleE2ESJ_EENS1_15EpilogueDefaultEEEEEvvEEEEvNT_6ParamsE)
        /*0008*/ 	.word	0x000000a8


	//----- nvinfo : EIATTR_FRAME_SIZE
	.align		4
.L_16:
        /*000c*/ 	.byte	0x04, 0x11
        /*000e*/ 	.short	(.L_18 - .L_17)
	.align		4
.L_17:
        /*0010*/ 	.word	index@(_ZN7cutlass13device_kernelINS_4gemm6kernel13GemmUniversalIN4cute5tupleIJiiiiEEENS1_10collective13CollectiveMmaINS1_49MainloopSm90TmaGmmaRmemAWarpSpecializedMixedInputILi5ENS5_IJNS4_1CILi1EEESB_SB_EEENS1_35KernelTmaWarpSpecializedCooperativeEEENS5_IJNSA_ILi128EEENSA_ILi256EEENSA_ILi64EEEEEENS5_IJNS_12float_e4m3_tEEEENS5_IJlSB_lEEENS_10bfloat16_tESL_NS4_8TiledMMAINS4_8MMA_AtomIJNS4_4SM904GMMA28MMA_64x256x16_F32BF16BF16_RSILNSQ_5MajorE0ELSS_0ELNSQ_7ScaleInE1ELST_1EEEEEENS4_6LayoutINS5_IJNSA_ILi2EEESB_SB_EEENS5_IJSB_NSA_ILi0EEESZ_EEEEENS5_IJNS4_10UnderscoreES12_S12_EEEEENS4_13SM90_TMA_LOADENS4_14ComposedLayoutINS4_7SwizzleILi2ELi4ELi3EEENS4_18smem_ptr_flag_bitsILi8EEENSW_INS5_IJNSA_ILi8EEESH_EEENS5_IJSH_SB_EEEEEEENS4_9Copy_AtomIJNS4_39AutoVectorizingCopyWithAssumedAlignmentILi128EEESJ_EEENS4_8identityES15_NS16_INS17_ILi3ELi4ELi3EEENS19_ILi16EEES1E_EEvS1K_EENS_8epilogue10collective6detail29Sm90TmaWarpSpecializedAdapterINS1Q_15DefaultEpilogueISJ_SL_SL_NS1P_6thread17LinearCombinationISJ_Li1EffLNS1U_9ScaleType4KindE0ELNS_15FloatRoundStyleE2ESJ_EENS1_15EpilogueDefaultEEEEEvvEEEEvNT_6ParamsE)
        /*0014*/ 	.word	0x00000000


	//----- nvinfo : EIATTR_MIN_STACK_SIZE
	.align		4
.L_18:
        /*0018*/ 	.byte	0x04, 0x12
        /*001a*/ 	.short	(.L_20 - .L_19)
	.align		4
.L_19:
        /*001c*/ 	.word	index@(_ZN7cutlass13device_kernelINS_4gemm6kernel13GemmUniversalIN4cute5tupleIJiiiiEEENS1_10collective13CollectiveMmaINS1_49MainloopSm90TmaGmmaRmemAWarpSpecializedMixedInputILi5ENS5_IJNS4_1CILi1EEESB_SB_EEENS1_35KernelTmaWarpSpecializedCooperativeEEENS5_IJNSA_ILi128EEENSA_ILi256EEENSA_ILi64EEEEEENS5_IJNS_12float_e4m3_tEEEENS5_IJlSB_lEEENS_10bfloat16_tESL_NS4_8TiledMMAINS4_8MMA_AtomIJNS4_4SM904GMMA28MMA_64x256x16_F32BF16BF16_RSILNSQ_5MajorE0ELSS_0ELNSQ_7ScaleInE1ELST_1EEEEEENS4_6LayoutINS5_IJNSA_ILi2EEESB_SB_EEENS5_IJSB_NSA_ILi0EEESZ_EEEEENS5_IJNS4_10UnderscoreES12_S12_EEEEENS4_13SM90_TMA_LOADENS4_14ComposedLayoutINS4_7SwizzleILi2ELi4ELi3EEENS4_18smem_ptr_flag_bitsILi8EEENSW_INS5_IJNSA_ILi8EEESH_EEENS5_IJSH_SB_EEEEEEENS4_9Copy_AtomIJNS4_39AutoVectorizingCopyWithAssumedAlignmentILi128EEESJ_EEENS4_8identityES15_NS16_INS17_ILi3ELi4ELi3EEENS19_ILi16EEES1E_EEvS1K_EENS_8epilogue10collective6detail29Sm90TmaWarpSpecializedAdapterINS1Q_15DefaultEpilogueISJ_SL_SL_NS1P_6thread17LinearCombinationISJ_Li1EffLNS1U_9ScaleType4KindE0ELNS_15FloatRoundStyleE2ESJ_EENS1_15EpilogueDefaultEEEEEvvEEEEvNT_6ParamsE)
        /*0020*/ 	.word	0x00000000
.L_20:


//--------------------- .nv.compat                --------------------------
	.section	.nv.compat,"",@"SHT_CUDA_COMPAT_INFO"
	.align	4
        /*0000*/ 	.byte	0x02, 0x09, 0x01, 0x00, 0x02, 0x02, 0x04, 0x00, 0x02, 0x05, 0x05, 0x00, 0x03, 0x07, 0x01, 0x01
        /*0010*/ 	.byte	0x02, 0x03, 0x01, 0x00, 0x02, 0x06, 0x01, 0x00, 0x04, 0x0b, 0x08, 0x00, 0x00, 0x00, 0x00, 0x00
        /*0020*/ 	.byte	0x00, 0x00, 0x00, 0x00


//--------------------- .nv.info._ZN7cutlass13device_kernelINS_4gemm6kernel13GemmUniversalIN4cute5tupleIJiiiiEEENS1_10collective13CollectiveMmaINS1_49MainloopSm90TmaGmmaRmemAWarpSpecializedMixedInputILi5ENS5_IJNS4_1CILi1EEESB_SB_EEENS1_35KernelTmaWarpSpecializedCooperativeEEENS5_IJNSA_ILi128EEENSA_ILi256EEENSA_ILi64EEEEEENS5_IJNS_12float_e4m3_tEEEENS5_IJlSB_lEEENS_10bfloat16_tESL_NS4_8TiledMMAINS4_8MMA_AtomIJNS4_4SM904GMMA28MMA_64x256x16_F32BF16BF16_RSILNSQ_5MajorE0ELSS_0ELNSQ_7ScaleInE1ELST_1EEEEEENS4_6LayoutINS5_IJNSA_ILi2EEESB_SB_EEENS5_IJSB_NSA_ILi0EEESZ_EEEEENS5_IJNS4_10UnderscoreES12_S12_EEEEENS4_13SM90_TMA_LOADENS4_14ComposedLayoutINS4_7SwizzleILi2ELi4ELi3EEENS4_18smem_ptr_flag_bitsILi8EEENSW_INS5_IJNSA_ILi8EEESH_EEENS5_IJSH_SB_EEEEEEENS4_9Copy_AtomIJNS4_39AutoVectorizingCopyWithAssumedAlignmentILi128EEESJ_EEENS4_8identityES15_NS16_INS17_ILi3ELi4ELi3EEENS19_ILi16EEES1E_EEvS1K_EENS_8epilogue10collective6detail29Sm90TmaWarpSpecializedAdapterINS1Q_15DefaultEpilogueISJ_SL_SL_NS1P_6thread17LinearCombinationISJ_Li1EffLNS1U_9ScaleType4KindE0ELNS_15FloatRoundStyleE2ESJ_EENS1_15EpilogueDefaultEEEEEvvEEEEvNT_6ParamsE --------------------------
	.section	.nv.info._ZN7cutlass13device_kernelINS_4gemm6kernel13GemmUniversalIN4cute5tupleIJiiiiEEENS1_10collective13CollectiveMmaINS1_49MainloopSm90TmaGmmaRmemAWarpSpecializedMixedInputILi5ENS5_IJNS4_1CILi1EEESB_SB_EEENS1_35KernelTmaWarpSpecializedCooperativeEEENS5_IJNSA_ILi128EEENSA_ILi256EEENSA_ILi64EEEEEENS5_IJNS_12float_e4m3_tEEEENS5_IJlSB_lEEENS_10bfloat16_tESL_NS4_8TiledMMAINS4_8MMA_AtomIJNS4_4SM904GMMA28MMA_64x256x16_F32BF16BF16_RSILNSQ_5MajorE0ELSS_0ELNSQ_7ScaleInE1ELST_1EEEEEENS4_6LayoutINS5_IJNSA_ILi2EEESB_SB_EEENS5_IJSB_NSA_ILi0EEESZ_EEEEENS5_IJNS4_10UnderscoreES12_S12_EEEEENS4_13SM90_TMA_LOADENS4_14ComposedLayoutINS4_7SwizzleILi2ELi4ELi3EEENS4_18smem_ptr_flag_bitsILi8EEENSW_INS5_IJNSA_ILi8EEESH_EEENS5_IJSH_SB_EEEEEEENS4_9Copy_AtomIJNS4_39AutoVectorizingCopyWithAssumedAlignmentILi128EEESJ_EEENS4_8identityES15_NS16_INS17_ILi3ELi4ELi3EEENS19_ILi16EEES1E_EEvS1K_EENS_8epilogue10collective6detail29Sm90TmaWarpSpecializedAdapterINS1Q_15DefaultEpilogueISJ_SL_SL_NS1P_6thread17LinearCombinationISJ_Li1EffLNS1U_9ScaleType4KindE0ELNS_15FloatRoundStyleE2ESJ_EENS1_15EpilogueDefaultEEEEEvvEEEEvNT_6ParamsE,"",@"SHT_CUDA_INFO"
	.sectionflags	@""
	.align	4


	//----- nvinfo : EIATTR_CUDA_API_VERSION
	.align		4
        /*0000*/ 	.byte	0x04, 0x37
        /*0002*/ 	.short	(.L_22 - .L_21)
.L_21:
        /*0004*/ 	.word	0x00000082


	//----- nvinfo : EIATTR_KPARAM_INFO
	.align		4
.L_22:
        /*0008*/ 	.byte	0x04, 0x17
        /*000a*/ 	.short	(.L_24 - .L_23)
.L_23:
        /*000c*/ 	.word	0x00000000
        /*0010*/ 	.short	0x0000
        /*0012*/ 	.short	0x0070
        /*0014*/ 	.byte	0x00, 0xf0, 0x01, 0x18


	//----- nvinfo : EIATTR_SPARSE_MMA_MASK
	.align		4
.L_24:
        /*0018*/ 	.byte	0x03, 0x50
        /*001a*/ 	.short	0x0000


	//----- nvinfo : EIATTR_MAXREG_COUNT
	.align		4
        /*001c*/ 	.byte	0x03, 0x1b
        /*001e*/ 	.short	0x00a8


	//----- nvinfo : EIATTR_NUM_BARRIERS
	.align		4
        /*0020*/ 	.byte	0x02, 0x4c
        /*0022*/ 	.byte	0x01
	.zero		1


	//----- nvinfo : EIATTR_EXTERNS
	.align		4
        /*0024*/ 	.byte	0x04, 0x0f
        /*0026*/ 	.short	(.L_26 - .L_25)


	//   ....[0]....
	.align		4
.L_25:
        /*0028*/ 	.word	index@(__assertfail)


	//----- nvinfo : EIATTR_MERCURY_ISA_VERSION
	.align		4
.L_26:
        /*002c*/ 	.byte	0x03, 0x5f
        /*002e*/ 	.short	0x0101


	//----- nvinfo : EIATTR_INT_WARP_WIDE_INSTR_OFFSETS
	.align		4
        /*0030*/ 	.byte	0x04, 0x31
        /*0032*/ 	.short	(.L_28 - .L_27)


	//   ....[0]....
.L_27:
        /*0034*/ 	.word	0x000003d0


	//   ....[1]....
        /*0038*/ 	.word	0x00000400


	//   ....[2]....
        /*003c*/ 	.word	0x000004e0


	//----- nvinfo : EIATTR_COOP_GROUP_MASK_REGIDS
	.align		4
.L_28:
        /*0040*/ 	.byte	0x04, 0x29
        /*0042*/ 	.short	(.L_30 - .L_29)


	//   ....[0]....
.L_29:
        /*0044*/ 	.word	0xffffffff


	//   ....[1]....
        /*0048*/ 	.word	0xffffffff


	//   ....[2]....
        /*004c*/ 	.word	0xffffffff


	//   ....[3]....
        /*0050*/ 	.word	0xffffffff


	//   ....[4]....
        /*0054*/ 	.word	0x0500000f


	//----- nvinfo : EIATTR_COOP_GROUP_INSTR_OFFSETS
	.align		4
.L_30:
        /*0058*/ 	.byte	0x04, 0x28
        /*005a*/ 	.short	(.L_32 - .L_31)


	//   ....[0]....
.L_31:
        /*005c*/ 	.word	0x00000060


	//   ....[1]....
        /*0060*/ 	.word	0x00000070


	//   ....[2]....
        /*0064*/ 	.word	0x00000130


	//   ....[3]....
        /*0068*/ 	.word	0x000002e0


	//   ....[4]....
        /*006c*/ 	.word	0x0000ddf0


	//----- nvinfo : EIATTR_REG_RECONFIG
	.align		4
.L_32:
        /*0070*/ 	.byte	0x01, 0x54
	.zero		2


	//----- nvinfo : EIATTR_SYSCALL_OFFSETS
	.align		4
        /*0074*/ 	.byte	0x04, 0x46
        /*0076*/ 	.short	(.L_34 - .L_33)


	//   ....[0]....
.L_33:
        /*0078*/ 	.word	0x000010a0


	//   ....[1]....
        /*007c*/ 	.word	0x0000cdb0


	//   ....[2]....
        /*0080*/ 	.word	0x0000cee0


	//----- nvinfo : EIATTR_MBARRIER_INSTR_OFFSETS
	.align		4
.L_34:
        /*0084*/ 	.byte	0x04, 0x39
        /*0086*/ 	.short	(.L_36 - .L_35)


	//   ....[0]....
.L_35:
        /*0088*/ 	.word	0x00000230
        /*008c*/ 	.word	0x000000ff
        /*0090*/ 	.word	0x00000000
        /*0094*/ 	.short	0x0100
        /*0096*/ 	.byte	0x08
	.zero		1


	//   ....[1]....
        /*0098*/ 	.word	0x00000240
        /*009c*/ 	.word	0x000000ff
        /*00a0*/ 	.word	0x00000028
        /*00a4*/ 	.short	0x0100
        /*00a6*/ 	.byte	0x08
	.zero		1


	//   ....[2]....
        /*00a8*/ 	.word	0x00000250
        /*00ac*/ 	.word	0x000000ff
        /*00b0*/ 	.word	0x00000008
        /*00b4*/ 	.short	0x0100
        /*00b6*/ 	.byte	0x08
	.zero		1


	//   ....[3]....
        /*00b8*/ 	.word	0x00000260
        /*00bc*/ 	.word	0x000000ff
        /*00c0*/ 	.word	0x00000030
        /*00c4*/ 	.short	0x0100
        /*00c6*/ 	.byte	0x08
	.zero		1


	//   ....[4]....
        /*00c8*/ 	.word	0x00000270
        /*00cc*/ 	.word	0x000000ff
        /*00d0*/ 	.word	0x00000010
        /*00d4*/ 	.short	0x0100
        /*00d6*/ 	.byte	0x08
	.zero		1


	//   ....[5]....
        /*00d8*/ 	.word	0x00000280
        /*00dc*/ 	.word	0x000000ff
        /*00e0*/ 	.word	0x00000038
        /*00e4*/ 	.short	0x0100
        /*00e6*/ 	.byte	0x08
	.zero		1


	//   ....[6]....
        /*00e8*/ 	.word	0x00000290
        /*00ec*/ 	.word	0x000000ff
        /*00f0*/ 	.word	0x00000018
        /*00f4*/ 	.short	0x0100
        /*00f6*/ 	.byte	0x08
	.zero		1


	//   ....[7]....
        /*00f8*/ 	.word	0x000002a0
        /*00fc*/ 	.word	0x000000ff
        /*0100*/ 	.word	0x00000040
        /*0104*/ 	.short	0x0100
        /*0106*/ 	.byte	0x08
	.zero		1


	//   ....[8]....
        /*0108*/ 	.word	0x000002b0
        /*010c*/ 	.word	0x000000ff
        /*0110*/ 	.word	0x00000020
        /*0114*/ 	.short	0x0100
        /*0116*/ 	.byte	0x08
	.zero		1


	//   ....[9]....
        /*0118*/ 	.word	0x000002c0
        /*011c*/ 	.word	0x000000ff
        /*0120*/ 	.word	0x00000048
        /*0124*/ 	.short	0x0100
        /*0126*/ 	.byte	0x08
	.zero		1


	//   ....[10]....
        /*0128*/ 	.word	0x00000550
        /*012c*/ 	.word	0x000000ff
        /*0130*/ 	.word	0x00000060
        /*0134*/ 	.short	0x0100
        /*0136*/ 	.byte	0x06
	.zero		1


	//   ....[11]....
        /*0138*/ 	.word	0x000005b0
        /*013c*/ 	.word	0x000000ff
        /*0140*/ 	.word	0x00000068
        /*0144*/ 	.short	0x0100
        /*0146*/ 	.byte	0x06
	.zero		1


	//   ....[12]....
        /*0148*/ 	.word	0x000011b0
        /*014c*/ 	.word	0x00000004
        /*0150*/ 	.word	0x00000000
        /*0154*/ 	.short	0x010a
        /*0156*/ 	.byte	0x3f
	.zero		1


	//   ....[13]....
        /*0158*/ 	.word	0x000011f0
        /*015c*/ 	.word	0x00000004
        /*0160*/ 	.word	0x00000000
        /*0164*/ 	.short	0x010a
        /*0166*/ 	.byte	0x3f
	.zero		1


	//   ....[14]....
        /*0168*/ 	.word	0x000013c0
        /*016c*/ 	.word	0x00000007
        /*0170*/ 	.word	0x00000000
        /*0174*/ 	.short	0x010a
        /*0176*/ 	.byte	0x3f
	.zero		1


	//   ....[15]....
        /*0178*/ 	.word	0x00001c10
        /*017c*/ 	.word	0x00000007
        /*0180*/ 	.word	0x00000000
        /*0184*/ 	.short	0x010a
        /*0186*/ 	.byte	0x3f
	.zero		1


	//   ....[16]....
        /*0188*/ 	.word	0x00002190
        /*018c*/ 	.word	0x0000009b
        /*0190*/ 	.word	0x00000000
        /*0194*/ 	.short	0x010a
        /*0196*/ 	.byte	0x3f
	.zero		1


	//   ....[17]....
        /*0198*/ 	.word	0x000025c0
        /*019c*/ 	.word	0x00000008
        /*01a0*/ 	.word	0x00000000
        /*01a4*/ 	.short	0x0101
        /*01a6*/ 	.byte	0x3f
	.zero		1


	//   ....[18]....
        /*01a8*/ 	.word	0x00002660
        /*01ac*/ 	.word	0x0000009b
        /*01b0*/ 	.word	0x00000000
        /*01b4*/ 	.short	0x010a
        /*01b6*/ 	.byte	0x3f
	.zero		1


	//   ....[19]....
        /*01b8*/ 	.word	0x00002f00
        /*01bc*/ 	.word	0x00000007
        /*01c0*/ 	.word	0x00000000
        /*01c4*/ 	.short	0x0101
        /*01c6*/ 	.byte	0x3f
	.zero		1


	//   ....[20]....
        /*01c8*/ 	.word	0x00002ff0
        /*01cc*/ 	.word	0x00000000
        /*01d0*/ 	.word	0x00000000
        /*01d4*/ 	.short	0x0101
        /*01d6*/ 	.byte	0x3f
	.zero		1


	//   ....[21]....
        /*01d8*/ 	.word	0x0000cfd0
        /*01dc*/ 	.word	0x00000007
        /*01e0*/ 	.word	0x00000028
        /*01e4*/ 	.short	0x010a
        /*01e6*/ 	.byte	0x3f
	.zero		1


	//   ....[22]....
        /*01e8*/ 	.word	0x0000d410
        /*01ec*/ 	.word	0x00000016
        /*01f0*/ 	.word	0x00000068
        /*01f4*/ 	.short	0x0101
        /*01f6*/ 	.byte	0x3f
	.zero		1


	//   ....[23]....
        /*01f8*/ 	.word	0x0000db20
        /*01fc*/ 	.word	0x00000005
        /*0200*/ 	.word	0x00000000
        /*0204*/ 	.short	0x010a
        /*0206*/ 	.byte	0x3f
	.zero		1


	//   ....[24]....
        /*0208*/ 	.word	0x0000dba0
        /*020c*/ 	.word	0x00000007
        /*0210*/ 	.word	0x00000000
        /*0214*/ 	.short	0x010a
        /*0216*/ 	.byte	0x3f
	.zero		1


	//   ....[25]....
        /*0218*/ 	.word	0x0000dc30
        /*021c*/ 	.word	0x00000006
        /*0220*/ 	.word	0x00000000
        /*0224*/ 	.short	0x010a
        /*0226*/ 	.byte	0x3f
	.zero		1


	//   ....[26]....
        /*0228*/ 	.word	0x0000dcc0
        /*022c*/ 	.word	0x00000007
        /*0230*/ 	.word	0x00000000
        /*0234*/ 	.short	0x010a
        /*0236*/ 	.byte	0x3f
	.zero		1


	//   ....[27]....
        /*0238*/ 	.word	0x0000dd50
        /*023c*/ 	.word	0x00000003
        /*0240*/ 	.word	0x00000000
        /*0244*/ 	.short	0x010a
        /*0246*/ 	.byte	0x3f
	.zero		1


	//   ....[28]....
        /*0248*/ 	.word	0x0000de20
        /*024c*/ 	.word	0x00000004
        /*0250*/ 	.word	0x00000000
        /*0254*/ 	.short	0x010a
        /*0256*/ 	.byte	0x3f
	.zero		1


	//   ....[29]....
        /*0258*/ 	.word	0x0000de70
        /*025c*/ 	.word	0x00000007
        /*0260*/ 	.word	0x00000000
        /*0264*/ 	.short	0x010a
        /*0266*/ 	.byte	0x3f
	.zero		1


	//   ....[30]....
        /*0268*/ 	.word	0x0000dec0
        /*026c*/ 	.word	0x0000009b
        /*0270*/ 	.word	0x00000000
        /*0274*/ 	.short	0x010a
        /*0276*/ 	.byte	0x3f
	.zero		1


	//   ....[31]....
        /*0278*/ 	.word	0x0000df10
        /*027c*/ 	.word	0x00000007
        /*0280*/ 	.word	0x00000028
        /*0284*/ 	.short	0x010a
        /*0286*/ 	.byte	0x3f
	.zero		1


	//   ....[32]....
        /*0288*/ 	.word	0x0000e060
        /*028c*/ 	.word	0x00000005
        /*0290*/ 	.word	0x00000000
        /*0294*/ 	.short	0x010a
        /*0296*/ 	.byte	0x3f
	.zero		1


	//   ....[33]....
        /*0298*/ 	.word	0x0000e0b0
        /*029c*/ 	.word	0x00000007
        /*02a0*/ 	.word	0x00000000
        /*02a4*/ 	.short	0x010a
        /*02a6*/ 	.byte	0x3f
	.zero		1


	//   ....[34]....
        /*02a8*/ 	.word	0x0000e100
        /*02ac*/ 	.word	0x00000006
        /*02b0*/ 	.word	0x00000000
        /*02b4*/ 	.short	0x010a
        /*02b6*/ 	.byte	0x3f
	.zero		1


	//   ....[35]....
        /*02b8*/ 	.word	0x0000e150
        /*02bc*/ 	.word	0x00000007
        /*02c0*/ 	.word	0x00000000
        /*02c4*/ 	.short	0x010a
        /*02c6*/ 	.byte	0x3f
	.zero		1


	//----- nvinfo : EIATTR_NUM_MBARRIERS
	.align		4
.L_36:
        /*02c8*/ 	.byte	0x03, 0x38
        /*02ca*/ 	.short	0x000c


	//----- nvinfo : EIATTR_EXIT_INSTR_OFFSETS
	.align		4
        /*02cc*/ 	.byte	0x04, 0x1c
        /*02ce*/ 	.short	(.L_38 - .L_37)


	//   ....[0]....
.L_37:
        /*02d0*/ 	.word	0x00000600


	//   ....[1]....
        /*02d4*/ 	.word	0x00000ed0


	//   ....[2]....
        /*02d8*/ 	.word	0x0000c3f0


	//   ....[3]....
        /*02dc*/ 	.word	0x0000ca10


	//   ....[4]....
        /*02e0*/ 	.word	0x0000dda0


	//----- nvinfo : EIATTR_MAX_THREADS
	.align		4
.L_38:
        /*02e4*/ 	.byte	0x04, 0x05
        /*02e6*/ 	.short	(.L_40 - .L_39)
.L_39:
        /*02e8*/ 	.word	0x00000180
        /*02ec*/ 	.word	0x00000001
        /*02f0*/ 	.word	0x00000001


	//----- nvinfo : EIATTR_CRS_STACK_SIZE
	.align		4
.L_40:
        /*02f4*/ 	.byte	0x04, 0x1e
        /*02f6*/ 	.short	(.L_42 - .L_41)
.L_41:
        /*02f8*/ 	.word	0x00000000


	//----- nvinfo : EIATTR_CBANK_PARAM_SIZE
	.align		4
.L_42:
        /*02fc*/ 	.byte	0x03, 0x19
        /*02fe*/ 	.short	0x0670


	//----- nvinfo : EIATTR_PARAM_CBANK
	.align		4
        /*0300*/ 	.byte	0x04, 0x0a
        /*0302*/ 	.short	(.L_44 - .L_43)
	.align		4
.L_43:
        /*0304*/ 	.word	index@(.nv.constant0._ZN7cutlass13device_kernelINS_4gemm6kernel13GemmUniversalIN4cute5tupleIJiiiiEEENS1_10collective13CollectiveMmaINS1_49MainloopSm90TmaGmmaRmemAWarpSpecializedMixedInputILi5ENS5_IJNS4_1CILi1EEESB_SB_EEENS1_35KernelTmaWarpSpecializedCooperativeEEENS5_IJNSA_ILi128EEENSA_ILi256EEENSA_ILi64EEEEEENS5_IJNS_12float_e4m3_tEEEENS5_IJlSB_lEEENS_10bfloat16_tESL_NS4_8TiledMMAINS4_8MMA_AtomIJNS4_4SM904GMMA28MMA_64x256x16_F32BF16BF16_RSILNSQ_5MajorE0ELSS_0ELNSQ_7ScaleInE1ELST_1EEEEEENS4_6LayoutINS5_IJNSA_ILi2EEESB_SB_EEENS5_IJSB_NSA_ILi0EEESZ_EEEEENS5_IJNS4_10UnderscoreES12_S12_EEEEENS4_13SM90_TMA_LOADENS4_14ComposedLayoutINS4_7SwizzleILi2ELi4ELi3EEENS4_18smem_ptr_flag_bitsILi8EEENSW_INS5_IJNSA_ILi8EEESH_EEENS5_IJSH_SB_EEEEEEENS4_9Copy_AtomIJNS4_39AutoVectorizingCopyWithAssumedAlignmentILi128EEESJ_EEENS4_8identityES15_NS16_INS17_ILi3ELi4ELi3EEENS19_ILi16EEES1E_EEvS1K_EENS_8epilogue10collective6detail29Sm90TmaWarpSpecializedAdapterINS1Q_15DefaultEpilogueISJ_SL_SL_NS1P_6thread17LinearCombinationISJ_Li1EffLNS1U_9ScaleType4KindE0ELNS_15FloatRoundStyleE2ESJ_EENS1_15EpilogueDefaultEEEEEvvEEEEvNT_6ParamsE)
        /*0308*/ 	.short	0x0210
        /*030a*/ 	.short	0x0670


	//----- nvinfo : EIATTR_SW_WAR
	.align		4
.L_44:
        /*030c*/ 	.byte	0x04, 0x36
        /*030e*/ 	.short	(.L_46 - .L_45)
.L_45:
        /*0310*/ 	.word	0x00000008
.L_46:


//--------------------- .nv.callgraph             --------------------------
	.section	.nv.callgraph,"",@"SHT_CUDA_CALLGRAPH"
	.align	4
	.sectionentsize	8
	.align		4
        /*0000*/ 	.word	0x00000000
	.align		4
        /*0004*/ 	.word	0xffffffff
	.align		4
        /*0008*/ 	.word	index@(_ZN7cutlass13device_kernelINS_4gemm6kernel13GemmUniversalIN4cute5tupleIJiiiiEEENS1_10collective13CollectiveMmaINS1_49MainloopSm90TmaGmmaRmemAWarpSpecializedMixedInputILi5ENS5_IJNS4_1CILi1EEESB_SB_EEENS1_35KernelTmaWarpSpecializedCooperativeEEENS5_IJNSA_ILi128EEENSA_ILi256EEENSA_ILi64EEEEEENS5_IJNS_12float_e4m3_tEEEENS5_IJlSB_lEEENS_10bfloat16_tESL_NS4_8TiledMMAINS4_8MMA_AtomIJNS4_4SM904GMMA28MMA_64x256x16_F32BF16BF16_RSILNSQ_5MajorE0ELSS_0ELNSQ_7ScaleInE1ELST_1EEEEEENS4_6LayoutINS5_IJNSA_ILi2EEESB_SB_EEENS5_IJSB_NSA_ILi0EEESZ_EEEEENS5_IJNS4_10UnderscoreES12_S12_EEEEENS4_13SM90_TMA_LOADENS4_14ComposedLayoutINS4_7SwizzleILi2ELi4ELi3EEENS4_18smem_ptr_flag_bitsILi8EEENSW_INS5_IJNSA_ILi8EEESH_EEENS5_IJSH_SB_EEEEEEENS4_9Copy_AtomIJNS4_39AutoVectorizingCopyWithAssumedAlignmentILi128EEESJ_EEENS4_8identityES15_NS16_INS17_ILi3ELi4ELi3EEENS19_ILi16EEES1E_EEvS1K_EENS_8epilogue10collective6detail29Sm90TmaWarpSpecializedAdapterINS1Q_15DefaultEpilogueISJ_SL_SL_NS1P_6thread17LinearCombinationISJ_Li1EffLNS1U_9ScaleType4KindE0ELNS_15FloatRoundStyleE2ESJ_EENS1_15EpilogueDefaultEEEEEvvEEEEvNT_6ParamsE)
	.align		4
        /*000c*/ 	.word	index@(__assertfail)
	.align		4
        /*0010*/ 	.word	0x00000000
	.align		4
        /*0014*/ 	.word	0xfffffffe
	.align		4
        /*0018*/ 	.word	0x00000000
	.align		4
        /*001c*/ 	.word	0xfffffffd
	.align		4
        /*0020*/ 	.word	0x00000000
	.align		4
        /*0024*/ 	.word	0xfffffffc


//--------------------- .nv.constant4             --------------------------
	.section	.nv.constant4,"a",@progbits
	.align	8
	.align		8
.nv.constant4:
        /*0000*/ 	.dword	__assertfail
	.align		8
        /*0008*/ 	.dword	__unnamed_1
	.align		8
        /*0010*/ 	.dword	__unnamed_2
	.align		8
        /*0018*/ 	.dword	_ZN40_INTERNAL_a7209fba_4_k_cu_63ca7cff_283484cuda3std3__45__cpo5beginE
	.align		8
        /*0020*/ 	.dword	_ZN40_INTERNAL_a7209fba_4_k_cu_63ca7cff_283484cuda3std3__45__cpo3endE
	.align		8
        /*0028*/ 	.dword	_ZN40_INTERNAL_a7209fba_4_k_cu_63ca7cff_283484cuda3std3__45__cpo6cbeginE
	.align		8
        /*0030*/ 	.dword	_ZN40_INTERNAL_a7209fba_4_k_cu_63ca7cff_283484cuda3std3__45__cpo4cendE
	.align		8
        /*0038*/ 	.dword	_ZN40_INTERNAL_a7209fba_4_k_cu_63ca7cff_283484cuda3std3__442_GLOBAL__N__a7209fba_4_k_cu_63ca7cff_283486ignoreE
	.align		8
        /*0040*/ 	.dword	_ZN40_INTERNAL_a7209fba_4_k_cu_63ca7cff_283484cuda3std3__419piecewise_constructE
	.align		8
        /*0048*/ 	.dword	_ZN40_INTERNAL_a7209fba_4_k_cu_63ca7cff_283484cuda3std3__48in_placeE
	.align		8
        /*0050*/ 	.dword	_ZN40_INTERNAL_a7209fba_4_k_cu_63ca7cff_283484cuda3std6ranges3__45__cpo4swapE
	.align		8
        /*0058*/ 	.dword	_ZN40_INTERNAL_a7209fba_4_k_cu_63ca7cff_283484cuda3std6ranges3__45__cpo9iter_moveE
	.align		8
        /*0060*/ 	.dword	_ZN40_INTERNAL_a7209fba_4_k_cu_63ca7cff_283484cute7productE
	.align		8
        /*0068*/ 	.dword	_ZN40_INTERNAL_a7209fba_4_k_cu_63ca7cff_283484cute1_E
	.align		8
        /*0070*/ 	.dword	$str$24
	.align		8
        /*0078*/ 	.dword	$str$25


//--------------------- .text._ZN7cutlass13device_kernelINS_4gemm6kernel13GemmUniversalIN4cute5tupleIJiiiiEEENS1_10collective13CollectiveMmaINS1_49MainloopSm90TmaGmmaRmemAWarpSpecializedMixedInputILi5ENS5_IJNS4_1CILi1EEESB_SB_EEENS1_35KernelTmaWarpSpecializedCooperativeEEENS5_IJNSA_ILi128EEENSA_ILi256EEENSA_ILi64EEEEEENS5_IJNS_12float_e4m3_tEEEENS5_IJlSB_lEEENS_10bfloat16_tESL_NS4_8TiledMMAINS4_8MMA_AtomIJNS4_4SM904GMMA28MMA_64x256x16_F32BF16BF16_RSILNSQ_5MajorE0ELSS_0ELNSQ_7ScaleInE1ELST_1EEEEEENS4_6LayoutINS5_IJNSA_ILi2EEESB_SB_EEENS5_IJSB_NSA_ILi0EEESZ_EEEEENS5_IJNS4_10UnderscoreES12_S12_EEEEENS4_13SM90_TMA_LOADENS4_14ComposedLayoutINS4_7SwizzleILi2ELi4ELi3EEENS4_18smem_ptr_flag_bitsILi8EEENSW_INS5_IJNSA_ILi8EEESH_EEENS5_IJSH_SB_EEEEEEENS4_9Copy_AtomIJNS4_39AutoVectorizingCopyWithAssumedAlignmentILi128EEESJ_EEENS4_8identityES15_NS16_INS17_ILi3ELi4ELi3EEENS19_ILi16EEES1E_EEvS1K_EENS_8epilogue10collective6detail29Sm90TmaWarpSpecializedAdapterINS1Q_15DefaultEpilogueISJ_SL_SL_NS1P_6thread17LinearCombinationISJ_Li1EffLNS1U_9ScaleType4KindE0ELNS_15FloatRoundStyleE2ESJ_EENS1_15EpilogueDefaultEEEEEvvEEEEvNT_6ParamsE --------------------------
	.section	.text._ZN7cutlass13device_kernelINS_4gemm6kernel13GemmUniversalIN4cute5tupleIJiiiiEEENS1_10collective13CollectiveMmaINS1_49MainloopSm90TmaGmmaRmemAWarpSpecializedMixedInputILi5ENS5_IJNS4_1CILi1EEESB_SB_EEENS1_35KernelTmaWarpSpecializedCooperativeEEENS5_IJNSA_ILi128EEENSA_ILi256EEENSA_ILi64EEEEEENS5_IJNS_12float_e4m3_tEEEENS5_IJlSB_lEEENS_10bfloat16_tESL_NS4_8TiledMMAINS4_8MMA_AtomIJNS4_4SM904GMMA28MMA_64x256x16_F32BF16BF16_RSILNSQ_5MajorE0ELSS_0ELNSQ_7ScaleInE1ELST_1EEEEEENS4_6LayoutINS5_IJNSA_ILi2EEESB_SB_EEENS5_IJSB_NSA_ILi0EEESZ_EEEEENS5_IJNS4_10UnderscoreES12_S12_EEEEENS4_13SM90_TMA_LOADENS4_14ComposedLayoutINS4_7SwizzleILi2ELi4ELi3EEENS4_18smem_ptr_flag_bitsILi8EEENSW_INS5_IJNSA_ILi8EEESH_EEENS5_IJSH_SB_EEEEEEENS4_9Copy_AtomIJNS4_39AutoVectorizingCopyWithAssumedAlignmentILi128EEESJ_EEENS4_8identityES15_NS16_INS17_ILi3ELi4ELi3EEENS19_ILi16EEES1E_EEvS1K_EENS_8epilogue10collective6detail29Sm90TmaWarpSpecializedAdapterINS1Q_15DefaultEpilogueISJ_SL_SL_NS1P_6thread17LinearCombinationISJ_Li1EffLNS1U_9ScaleType4KindE0ELNS_15FloatRoundStyleE2ESJ_EENS1_15EpilogueDefaultEEEEEvvEEEEvNT_6ParamsE,"ax",@progbits
	.align	128
.text._ZN7cutlass13device_kernelINS_4gemm6kernel13GemmUniversalIN4cute5tupleIJiiiiEEENS1_10collective13CollectiveMmaINS1_49MainloopSm90TmaGmmaRmemAWarpSpecializedMixedInputILi5ENS5_IJNS4_1CILi1EEESB_SB_EEENS1_35KernelTmaWarpSpecializedCooperativeEEENS5_IJNSA_ILi128EEENSA_ILi256EEENSA_ILi64EEEEEENS5_IJNS_12float_e4m3_tEEEENS5_IJlSB_lEEENS_10bfloat16_tESL_NS4_8TiledMMAINS4_8MMA_AtomIJNS4_4SM904GMMA28MMA_64x256x16_F32BF16BF16_RSILNSQ_5MajorE0ELSS_0ELNSQ_7ScaleInE1ELST_1EEEEEENS4_6LayoutINS5_IJNSA_ILi2EEESB_SB_EEENS5_IJSB_NSA_ILi0EEESZ_EEEEENS5_IJNS4_10UnderscoreES12_S12_EEEEENS4_13SM90_TMA_LOADENS4_14ComposedLayoutINS4_7SwizzleILi2ELi4ELi3EEENS4_18smem_ptr_flag_bitsILi8EEENSW_INS5_IJNSA_ILi8EEESH_EEENS5_IJSH_SB_EEEEEEENS4_9Copy_AtomIJNS4_39AutoVectorizingCopyWithAssumedAlignmentILi128EEESJ_EEENS4_8identityES15_NS16_INS17_ILi3ELi4ELi3EEENS19_ILi16EEES1E_EEvS1K_EENS_8epilogue10collective6detail29Sm90TmaWarpSpecializedAdapterINS1Q_15DefaultEpilogueISJ_SL_SL_NS1P_6thread17LinearCombinationISJ_Li1EffLNS1U_9ScaleType4KindE0ELNS_15FloatRoundStyleE2ESJ_EENS1_15EpilogueDefaultEEEEEvvEEEEvNT_6ParamsE:
        .type           _ZN7cutlass13device_kernelINS_4gemm6kernel13GemmUniversalIN4cute5tupleIJiiiiEEENS1_10collective13CollectiveMmaINS1_49MainloopSm90TmaGmmaRmemAWarpSpecializedMixedInputILi5ENS5_IJNS4_1CILi1EEESB_SB_EEENS1_35KernelTmaWarpSpecializedCooperativeEEENS5_IJNSA_ILi128EEENSA_ILi256EEENSA_ILi64EEEEEENS5_IJNS_12float_e4m3_tEEEENS5_IJlSB_lEEENS_10bfloat16_tESL_NS4_8TiledMMAINS4_8MMA_AtomIJNS4_4SM904GMMA28MMA_64x256x16_F32BF16BF16_RSILNSQ_5MajorE0ELSS_0ELNSQ_7ScaleInE1ELST_1EEEEEENS4_6LayoutINS5_IJNSA_ILi2EEESB_SB_EEENS5_IJSB_NSA_ILi0EEESZ_EEEEENS5_IJNS4_10UnderscoreES12_S12_EEEEENS4_13SM90_TMA_LOADENS4_14ComposedLayoutINS4_7SwizzleILi2ELi4ELi3EEENS4_18smem_ptr_flag_bitsILi8EEENSW_INS5_IJNSA_ILi8EEESH_EEENS5_IJSH_SB_EEEEEEENS4_9Copy_AtomIJNS4_39AutoVectorizingCopyWithAssumedAlignmentILi128EEESJ_EEENS4_8identityES15_NS16_INS17_ILi3ELi4ELi3EEENS19_ILi16EEES1E_EEvS1K_EENS_8epilogue10collective6detail29Sm90TmaWarpSpecializedAdapterINS1Q_15DefaultEpilogueISJ_SL_SL_NS1P_6thread17LinearCombinationISJ_Li1EffLNS1U_9ScaleType4KindE0ELNS_15FloatRoundStyleE2ESJ_EENS1_15EpilogueDefaultEEEEEvvEEEEvNT_6ParamsE,@function
        .size           _ZN7cutlass13device_kernelINS_4gemm6kernel13GemmUniversalIN4cute5tupleIJiiiiEEENS1_10collective13CollectiveMmaINS1_49MainloopSm90TmaGmmaRmemAWarpSpecializedMixedInputILi5ENS5_IJNS4_1CILi1EEESB_SB_EEENS1_35KernelTmaWarpSpecializedCooperativeEEENS5_IJNSA_ILi128EEENSA_ILi256EEENSA_ILi64EEEEEENS5_IJNS_12float_e4m3_tEEEENS5_IJlSB_lEEENS_10bfloat16_tESL_NS4_8TiledMMAINS4_8MMA_AtomIJNS4_4SM904GMMA28MMA_64x256x16_F32BF16BF16_RSILNSQ_5MajorE0ELSS_0ELNSQ_7ScaleInE1ELST_1EEEEEENS4_6LayoutINS5_IJNSA_ILi2EEESB_SB_EEENS5_IJSB_NSA_ILi0EEESZ_EEEEENS5_IJNS4_10UnderscoreES12_S12_EEEEENS4_13SM90_TMA_LOADENS4_14ComposedLayoutINS4_7SwizzleILi2ELi4ELi3EEENS4_18smem_ptr_flag_bitsILi8EEENSW_INS5_IJNSA_ILi8EEESH_EEENS5_IJSH_SB_EEEEEEENS4_9Copy_AtomIJNS4_39AutoVectorizingCopyWithAssumedAlignmentILi128EEESJ_EEENS4_8identityES15_NS16_INS17_ILi3ELi4ELi3EEENS19_ILi16EEES1E_EEvS1K_EENS_8epilogue10collective6detail29Sm90TmaWarpSpecializedAdapterINS1Q_15DefaultEpilogueISJ_SL_SL_NS1P_6thread17LinearCombinationISJ_Li1EffLNS1U_9ScaleType4KindE0ELNS_15FloatRoundStyleE2ESJ_EENS1_15EpilogueDefaultEEEEEvvEEEEvNT_6ParamsE,(.L_x_344 - _ZN7cutlass13device_kernelINS_4gemm6kernel13GemmUniversalIN4cute5tupleIJiiiiEEENS1_10collective13CollectiveMmaINS1_49MainloopSm90TmaGmmaRmemAWarpSpecializedMixedInputILi5ENS5_IJNS4_1CILi1EEESB_SB_EEENS1_35KernelTmaWarpSpecializedCooperativeEEENS5_IJNSA_ILi128EEENSA_ILi256EEENSA_ILi64EEEEEENS5_IJNS_12float_e4m3_tEEEENS5_IJlSB_lEEENS_10bfloat16_tESL_NS4_8TiledMMAINS4_8MMA_AtomIJNS4_4SM904GMMA28MMA_64x256x16_F32BF16BF16_RSILNSQ_5MajorE0ELSS_0ELNSQ_7ScaleInE1ELST_1EEEEEENS4_6LayoutINS5_IJNSA_ILi2EEESB_SB_EEENS5_IJSB_NSA_ILi0EEESZ_EEEEENS5_IJNS4_10UnderscoreES12_S12_EEEEENS4_13SM90_TMA_LOADENS4_14ComposedLayoutINS4_7SwizzleILi2ELi4ELi3EEENS4_18smem_ptr_flag_bitsILi8EEENSW_INS5_IJNSA_ILi8EEESH_EEENS5_IJSH_SB_EEEEEEENS4_9Copy_AtomIJNS4_39AutoVectorizingCopyWithAssumedAlignmentILi128EEESJ_EEENS4_8identityES15_NS16_INS17_ILi3ELi4ELi3EEENS19_ILi16EEES1E_EEvS1K_EENS_8epilogue10collective6detail29Sm90TmaWarpSpecializedAdapterINS1Q_15DefaultEpilogueISJ_SL_SL_NS1P_6thread17LinearCombinationISJ_Li1EffLNS1U_9ScaleType4KindE0ELNS_15FloatRoundStyleE2ESJ_EENS1_15EpilogueDefaultEEEEEvvEEEEvNT_6ParamsE)
        .other          _ZN7cutlass13device_kernelINS_4gemm6kernel13GemmUniversalIN4cute5tupleIJiiiiEEENS1_10collective13CollectiveMmaINS1_49MainloopSm90TmaGmmaRmemAWarpSpecializedMixedInputILi5ENS5_IJNS4_1CILi1EEESB_SB_EEENS1_35KernelTmaWarpSpecializedCooperativeEEENS5_IJNSA_ILi128EEENSA_ILi256EEENSA_ILi64EEEEEENS5_IJNS_12float_e4m3_tEEEENS5_IJlSB_lEEENS_10bfloat16_tESL_NS4_8TiledMMAINS4_8MMA_AtomIJNS4_4SM904GMMA28MMA_64x256x16_F32BF16BF16_RSILNSQ_5MajorE0ELSS_0ELNSQ_7ScaleInE1ELST_1EEEEEENS4_6LayoutINS5_IJNSA_ILi2EEESB_SB_EEENS5_IJSB_NSA_ILi0EEESZ_EEEEENS5_IJNS4_10UnderscoreES12_S12_EEEEENS4_13SM90_TMA_LOADENS4_14ComposedLayoutINS4_7SwizzleILi2ELi4ELi3EEENS4_18smem_ptr_flag_bitsILi8EEENSW_INS5_IJNSA_ILi8EEESH_EEENS5_IJSH_SB_EEEEEEENS4_9Copy_AtomIJNS4_39AutoVectorizingCopyWithAssumedAlignmentILi128EEESJ_EEENS4_8identityES15_NS16_INS17_ILi3ELi4ELi3EEENS19_ILi16EEES1E_EEvS1K_EENS_8epilogue10collective6detail29Sm90TmaWarpSpecializedAdapterINS1Q_15DefaultEpilogueISJ_SL_SL_NS1P_6thread17LinearCombinationISJ_Li1EffLNS1U_9ScaleType4KindE0ELNS_15FloatRoundStyleE2ESJ_EENS1_15EpilogueDefaultEEEEEvvEEEEvNT_6ParamsE,@"STO_CUDA_ENTRY STV_DEFAULT"
_ZN7cutlass13device_kernelINS_4gemm6kernel13GemmUniversalIN4cute5tupleIJiiiiEEENS1_10collective13CollectiveMmaINS1_49MainloopSm90TmaGmmaRmemAWarpSpecializedMixedInputILi5ENS5_IJNS4_1CILi1EEESB_SB_EEENS1_35KernelTmaWarpSpecializedCooperativeEEENS5_IJNSA_ILi128EEENSA_ILi256EEENSA_ILi64EEEEEENS5_IJNS_12float_e4m3_tEEEENS5_IJlSB_lEEENS_10bfloat16_tESL_NS4_8TiledMMAINS4_8MMA_AtomIJNS4_4SM904GMMA28MMA_64x256x16_F32BF16BF16_RSILNSQ_5MajorE0ELSS_0ELNSQ_7ScaleInE1ELST_1EEEEEENS4_6LayoutINS5_IJNSA_ILi2EEESB_SB_EEENS5_IJSB_NSA_ILi0EEESZ_EEEEENS5_IJNS4_10UnderscoreES12_S12_EEEEENS4_13SM90_TMA_LOADENS4_14ComposedLayoutINS4_7SwizzleILi2ELi4ELi3EEENS4_18smem_ptr_flag_bitsILi8EEENSW_INS5_IJNSA_ILi8EEESH_EEENS5_IJSH_SB_EEEEEEENS4_9Copy_AtomIJNS4_39AutoVectorizingCopyWithAssumedAlignmentILi128EEESJ_EEENS4_8identityES15_NS16_INS17_ILi3ELi4ELi3EEENS19_ILi16EEES1E_EEvS1K_EENS_8epilogue10collective6detail29Sm90TmaWarpSpecializedAdapterINS1Q_15DefaultEpilogueISJ_SL_SL_NS1P_6thread17LinearCombinationISJ_Li1EffLNS1U_9ScaleType4KindE0ELNS_15FloatRoundStyleE2ESJ_EENS1_15EpilogueDefaultEEEEEvvEEEEvNT_6ParamsE:
[----:B------:R-:W0:Y:S01]  /*0000*/  LDC R1, c[0x0][0x28] ;  /* 0x00000a00ff017b82 */ /* 0x000e220000000800 */
[----:B------:R-:W1:Y:S01]  /*0010*/  S2R R18, SR_TID.X ;  /* 0x0000000000127919 */ /* 0x000e620000002100 */
[----:B------:R-:W-:Y:S01]  /*0020*/  ELECT P0, URZ, PT ;  /* 0x00000000003f782f */ /* 0x000fe20003800000 */
[----:B------:R-:W-:Y:S01]  /*0030*/  BSSY B0, `(.L_x_0) ;  /* 0x000000f000007945 */ /* 0x000fe20003800000 */
[--C-:B-1----:R-:W-:Y:S02]  /*0040*/  SHF.R.U32.HI R0, RZ, 0x5, R18.reuse ;  /* 0x00000005ff007819 */ /* 0x102fe40000011612 */
[----:B------:R-:W-:-:S03]  /*0050*/  SHF.R.U32.HI R2, RZ, 0x7, R18 ;  /* 0x00000007ff027819 */ /* 0x000fc60000011612 */
[----:B------:R-:W1:Y:S04]  /*0060*/  SHFL.IDX PT, R5, R0, RZ, 0x1f ;  /* 0x00001fff00057589 */ /* 0x000e6800000e0000 */
[----:B------:R2:W3:Y:S01]  /*0070*/  SHFL.IDX PT, R8, R2, RZ, 0x1f ;  /* 0x00001fff02087589 */ /* 0x0004e200000e0000 */
[----:B-1----:R-:W-:-:S13]  /*0080*/  ISETP.NE.OR P0, PT, R5, RZ, !P0 ;  /* 0x000000ff0500720c */ /* 0x002fda0004705670 */
[----:B0-23--:R-:W-:Y:S05]  /*0090*/  @P0 BRA `(.L_x_1) ;  /* 0x0000000000200947 */ /* 0x00dfea0003800000 */
[----:B------:R-:W-:Y:S02]  /*00a0*/  ULDC.64 UR4, c[0x0][0x198] ;  /* 0x0000660000047ab9 */ /* 0x000fe40000000a00 */
[----:B------:R-:W-:Y:S02]  /*00b0*/  UIADD3 UR6, UP0, UR4, 0xf0, URZ ;  /* 0x000000f004067890 */ /* 0x000fe4000ff1e03f */
[----:B------:R-:W-:Y:S02]  /*00c0*/  UIADD3 UR4, UP1, UR4, 0x1f0, URZ ;  /* 0x000001f004047890 */ /* 0x000fe4000ff3e03f */
[----:B------:R-:W-:Y:S02]  /*00d0*/  UIADD3.X UR7, URZ, UR5, URZ, UP0, !UPT ;  /* 0x000000053f077290 */ /* 0x000fe400087fe43f */
[----:B------:R-:W-:-:S07]  /*00e0*/  UIADD3.X UR5, URZ, UR5, URZ, UP1, !UPT ;  /* 0x000000053f057290 */ /* 0x000fce0008ffe43f */
[----:B------:R0:W-:Y:S02]  /*00f0*/  UTMACCTL.PF [UR6] ;  /* 0x00000000060079b9 */ /* 0x0001e40008040000 */
[----:B------:R0:W-:Y:S02]  /*0100*/  UTMACCTL.PF [UR4] ;  /* 0x00000000040079b9 */ /* 0x0001e40008040000 */
[----:B0-----:R-:W-:Y:S01]  /*0110*/  NOP ;  /* 0x0000000000007918 */ /* 0x001fe20000000000 */
.L_x_1:
[----:B------:R-:W-:Y:S05]  /*0120*/  BSYNC B0 ;  /* 0x0000000000007941 */ /* 0x000fea0003800000 */
.L_x_0:
[----:B------:R-:W0:Y:S02]  /*0130*/  SHFL.IDX PT, R2, R0, RZ, 0x1f ;  /* 0x00001fff00027589 */ /* 0x000e2400000e0000 */
[----:B0-----:R-:W-:-:S13]  /*0140*/  ISETP.NE.AND P0, PT, R2, RZ, PT ;  /* 0x000000ff0200720c */ /* 0x001fda0003f05270 */
[----:B------:R-:W-:Y:S05]  /*0150*/  @P0 BRA `(.L_x_2) ;  /* 0x0000000000600947 */ /* 0x000fea0003800000 */
[----:B------:R-:W0:Y:S01]  /*0160*/  S2UR UR8, SR_CgaCtaId ;  /* 0x00000000000879c3 */ /* 0x000e220000008800 */
[----:B------:R-:W-:Y:S01]  /*0170*/  UMOV UR4, 0x400 ;  /* 0x0000040000047882 */ /* 0x000fe20000000000 */
[----:B------:R-:W-:Y:S01]  /*0180*/  UMOV UR5, 0x1 ;  /* 0x0000000100057882 */ /* 0x000fe20000000000 */
[----:B------:R-:W-:Y:S01]  /*0190*/  UMOV UR6, 0x100 ;  /* 0x0000010000067882 */ /* 0x000fe20000000000 */
[----:B------:R-:W-:Y:S01]  /*01a0*/  ELECT P0, URZ, PT ;  /* 0x00000000003f782f */ /* 0x000fe20003800000 */
[----:B------:R-:W-:-:S04]  /*01b0*/  UIADD3 UR6, -UR6, 0x100000, URZ ;  /* 0x0010000006067890 */ /* 0x000fc8000fffe13f */
[----:B------:R-:W-:Y:S02]  /*01c0*/  USHF.L.U32 UR7, UR6, 0xb, URZ ;  /* 0x0000000b06077899 */ /* 0x000fe4000800063f */
[----:B------:R-:W-:Y:S02]  /*01d0*/  USHF.L.U32 UR6, UR6, 0x1, URZ ;  /* 0x0000000106067899 */ /* 0x000fe4000800063f */
[----:B0-----:R-:W-:Y:S02]  /*01e0*/  ULEA UR8, UR8, UR4, 0x18 ;  /* 0x0000000408087291 */ /* 0x001fe4000f8ec03f */
[----:B------:R-:W-:-:S04]  /*01f0*/  UIADD3 UR4, -UR5, 0x100000, URZ ;  /* 0x0010000005047890 */ /* 0x000fc8000fffe13f */
[----:B------:R-:W-:Y:S02]  /*0200*/  USHF.L.U32 UR5, UR4, 0xb, URZ ;  /* 0x0000000b04057899 */ /* 0x000fe4000800063f */
[----:B------:R-:W-:Y:S01]  /*0210*/  USHF.L.U32 UR4, UR4, 0x1, URZ ;  /* 0x0000000104047899 */ /* 0x000fe2000800063f */
[----:B------:R-:W0:Y:S11]  /*0220*/  FENCE.VIEW.ASYNC.S ;  /* 0x00000000000073c6 */ /* 0x000e360000000000 */
[----:B0-----:R0:W1:Y:S01]  /*0230*/  SYNCS.EXCH.64 URZ, [UR8], UR4 ;  /* 0x00000004083f75b2 */ /* 0x0010620008000100 */
[----:B------:R0:W2:Y:S01]  /*0240*/  SYNCS.EXCH.64 URZ, [UR8+0x28], UR6 ;  /* 0x00002806083f75b2 */ /* 0x0000a20008000100 */
[----:B------:R0:W3:Y:S01]  /*0250*/  SYNCS.EXCH.64 URZ, [UR8+0x8], UR4 ;  /* 0x00000804083f75b2 */ /* 0x0000e20008000100 */
[----:B------:R0:W4:Y:S01]  /*0260*/  SYNCS.EXCH.64 URZ, [UR8+0x30], UR6 ;  /* 0x00003006083f75b2 */ /* 0x0001220008000100 */
[----:B------:R0:W0:Y:S01]  /*0270*/  SYNCS.EXCH.64 URZ, [UR8+0x10], UR4 ;  /* 0x00001004083f75b2 */ /* 0x0000220008000100 */
[----:B------:R0:W0:Y:S01]  /*0280*/  SYNCS.EXCH.64 URZ, [UR8+0x38], UR6 ;  /* 0x00003806083f75b2 */ /* 0x0000220008000100 */
[----:B------:R0:W0:Y:S01]  /*0290*/  SYNCS.EXCH.64 URZ, [UR8+0x18], UR4 ;  /* 0x00001804083f75b2 */ /* 0x0000220008000100 */
[----:B------:R0:W0:Y:S01]  /*02a0*/  SYNCS.EXCH.64 URZ, [UR8+0x40], UR6 ;  /* 0x00004006083f75b2 */ /* 0x0000220008000100 */
[----:B------:R0:W0:Y:S01]  /*02b0*/  SYNCS.EXCH.64 URZ, [UR8+0x20], UR4 ;  /* 0x00002004083f75b2 */ /* 0x0000220008000100 */
[----:B------:R0:W0:Y:S01]  /*02c0*/  SYNCS.EXCH.64 URZ, [UR8+0x48], UR6 ;  /* 0x00004806083f75b2 */ /* 0x0000220008000100 */
[----:B------:R-:W-:Y:S01]  /*02d0*/  NOP ;  /* 0x0000000000007918 */ /* 0x000fe20000000000 */
.L_x_2:
[----:B------:R-:W5:Y:S01]  /*02e0*/  SHFL.IDX PT, R0, R0, RZ, 0x1f ;  /* 0x00001fff00007589 */ /* 0x000f6200000e0000 */
[----:B------:R-:W-:Y:S01]  /*02f0*/  ELECT P0, URZ, PT ;  /* 0x00000000003f782f */ /* 0x000fe20003800000 */
[----:B------:R-:W1:Y:S01]  /*0300*/  LDC R2, c[0x0][0x85c] ;  /* 0x00021700ff027b82 */ /* 0x000e620000000800 */
[----:B------:R-:W-:Y:S01]  /*0310*/  SHF.R.S32.HI R6, RZ, 0x1f, R5 ;  /* 0x0000001fff067819 */ /* 0x000fe20000011405 */
[----:B------:R-:W2:Y:S01]  /*0320*/  S2R R3, SR_CTAID.Y ;  /* 0x0000000000037919 */ /* 0x000ea20000002600 */
[----:B0-----:R-:W-:Y:S01]  /*0330*/  UMOV UR4, 0x20 ;  /* 0x0000002000047882 */ /* 0x001fe20000000000 */
[----:B------:R-:W-:Y:S01]  /*0340*/  ISETP.NE.AND P2, PT, R8, RZ, PT ;  /* 0x000000ff0800720c */ /* 0x000fe20003f45270 */
[----:B------:R-:W-:Y:S01]  /*0350*/  NOP ;  /* 0x0000000000007918 */ /* 0x000fe20000000000 */
[----:B------:R-:W0:Y:S01]  /*0360*/  S2R R4, SR_CTAID.X ;  /* 0x0000000000047919 */ /* 0x000e220000002500 */
[----:B------:R-:W-:Y:S01]  /*0370*/  LEA.HI R6, R6, R5, RZ, 0x2 ;  /* 0x0000000506067211 */ /* 0x000fe200078f10ff */
[----:B------:R-:W-:Y:S01]  /*0380*/  NOP ;  /* 0x0000000000007918 */ /* 0x000fe20000000000 */
[----:B-----5:R-:W-:-:S02]  /*0390*/  ISETP.NE.OR P0, PT, R0, RZ, !P0 ;  /* 0x000000ff0000720c */ /* 0x020fc40004705670 */
[----:B-1----:R-:W-:-:S04]  /*03a0*/  ISETP.NE.AND P3, PT, R2, 0x1, PT ;  /* 0x000000010200780c */ /* 0x002fc80003f65270 */
[----:B------:R-:W-:Y:S02]  /*03b0*/  P2R R0, PR, RZ, 0x8 ;  /* 0x00000008ff007803 */ /* 0x000fe40000000000 */
[----:B------:R-:W-:-:S05]  /*03c0*/  LOP3.LUT R0, R6, 0xfffffffc, RZ, 0xc0, !PT ;  /* 0xfffffffc06007812 */ /* 0x000fca00078ec0ff */
[----:B------:R-:W-:Y:S01]  /*03d0*/  VOTEU.ALL UP0, P0 ;  /* 0x00000000003f7886 */ /* 0x000fe20000000000 */
[----:B------:R-:W-:Y:S01]  /*03e0*/  IMAD.IADD R0, R5, 0x1, -R0 ;  /* 0x0000000105007824 */ /* 0x000fe200078e0a00 */
[----:B------:R-:W0:Y:S01]  /*03f0*/  @P3 LDC R17, c[0x0][0x10] ;  /* 0x00000400ff113b82 */ /* 0x000e220000000800 */
[----:B------:R-:W-:Y:S01]  /*0400*/  VOTEU.ALL UP1, P0 ;  /* 0x00000000003f7886 */ /* 0x000fe20000020000 */
[----:B--2---:R-:W-:Y:S01]  /*0410*/  @P3 IMAD.MOV.U32 R6, RZ, RZ, R3 ;  /* 0x000000ffff063224 */ /* 0x004fe200078e0003 */
[----:B------:R-:W-:Y:S01]  /*0420*/  @!UP0 UMOV UR6, 0x400 ;  /* 0x0000040000068882 */ /* 0x000fe20000000000 */
[----:B------:R-:W-:-:S04]  /*0430*/  @!UP0 UIADD3 UR4, -UR4, 0x100000, URZ ;  /* 0x0010000004048890 */ /* 0x000fc8000fffe13f */
[----:B------:R-:W-:Y:S02]  /*0440*/  @!UP0 USHF.L.U32 UR5, UR4, 0xb, URZ ;  /* 0x0000000b04058899 */ /* 0x000fe4000800063f */
[----:B------:R-:W-:Y:S01]  /*0450*/  @!UP0 USHF.L.U32 UR4, UR4, 0x1, URZ ;  /* 0x0000000104048899 */ /* 0x000fe2000800063f */
[----:B------:R-:W-:Y:S02]  /*0460*/  @P3 IMAD.MOV.U32 R7, RZ, RZ, RZ ;  /* 0x000000ffff073224 */ /* 0x000fe400078e00ff */
[----:B------:R-:W-:Y:S01]  /*0470*/  IMAD.MOV.U32 R5, RZ, RZ, RZ ;  /* 0x000000ffff057224 */ /* 0x000fe200078e00ff */
[----:B------:R-:W1:Y:S01]  /*0480*/  @!UP0 S2UR UR7, SR_CgaCtaId ;  /* 0x00000000000789c3 */ /* 0x000e620000008800 */
[----:B------:R-:W-:-:S07]  /*0490*/  @P3 IMAD.MOV.U32 R11, RZ, RZ, RZ ;  /* 0x000000ffff0b3224 */ /* 0x000fce00078e00ff */
[----:B------:R-:W2:Y:S01]  /*04a0*/  @!P3 LDC R9, c[0x0][0xc] ;  /* 0x00000300ff09bb82 */ /* 0x000ea20000000800 */
[----:B0-----:R-:W-:-:S04]  /*04b0*/  @P3 IMAD.WIDE.U32 R16, R4, R17, R6 ;  /* 0x0000001104103225 */ /* 0x001fc800078e0006 */
[----:B------:R-:W-:Y:S01]  /*04c0*/  @P3 IMAD.IADD R17, R17, 0x1, R11 ;  /* 0x0000000111113824 */ /* 0x000fe200078e020b */
[----:B-1----:R-:W-:Y:S01]  /*04d0*/  @!UP0 ULEA UR6, UR7, UR6, 0x18 ;  /* 0x0000000607068291 */ /* 0x002fe2000f8ec03f */
[----:B------:R-:W-:Y:S01]  /*04e0*/  VOTEU.ALL UP0, P0 ;  /* 0x00000000003f7886 */ /* 0x000fe20000000000 */
[----:B------:R-:W-:-:S04]  /*04f0*/  ISETP.NE.AND P0, PT, R0, 0x3, PT ;  /* 0x000000030000780c */ /* 0x000fc80003f05270 */
[----:B------:R-:W-:Y:S01]  /*0500*/  ISETP.EQ.OR P0, PT, R0, RZ, !P0 ;  /* 0x000000ff0000720c */ /* 0x000fe20004702670 */
[----:B--2---:R-:W-:-:S03]  /*0510*/  @!P3 IMAD.WIDE.U32 R6, R9, R3, R4 ;  /* 0x000000030906b225 */ /* 0x004fc600078e0004 */
[C---:B------:R-:W-:Y:S01]  /*0520*/  ISETP.EQ.AND P0, PT, R8.reuse, RZ, P0 ;  /* 0x000000ff0800720c */ /* 0x040fe20000702270 */
[----:B------:R-:W-:Y:S01]  /*0530*/  VIADD R8, R8, 0xffffffff ;  /* 0xffffffff08087836 */ /* 0x000fe20000000000 */
[----:B------:R-:W0:Y:S02]  /*0540*/  FENCE.VIEW.ASYNC.S ;  /* 0x00000000000073c6 */ /* 0x000e240000000000 */
[----:B0-----:R0:W3:Y:S01]  /*0550*/  @!UP0 SYNCS.EXCH.64 URZ, [UR6+0x60], UR4 ;  /* 0x00006004063f85b2 */ /* 0x0010e20008000100 */
[----:B------:R-:W-:Y:S01]  /*0560*/  @!P3 IMAD.MOV.U32 R16, RZ, RZ, R6 ;  /* 0x000000ffff10b224 */ /* 0x000fe200078e0006 */
[----:B------:R-:W-:Y:S01]  /*0570*/  SEL R19, RZ, 0x1, !P0 ;  /* 0x00000001ff137807 */ /* 0x000fe20004000000 */
[----:B------:R-:W-:Y:S01]  /*0580*/  @!P3 IMAD.MOV.U32 R17, RZ, RZ, R7 ;  /* 0x000000ffff11b224 */ /* 0x000fe200078e0007 */
[----:B------:R-:W-:-:S04]  /*0590*/  ISETP.GE.U32.AND P1, PT, R8, 0x2, PT ;  /* 0x000000020800780c */ /* 0x000fc80003f26070 */
[----:B------:R-:W-:Y:S01]  /*05a0*/  SEL R19, R19, 0x2, P1 ;  /* 0x0000000213137807 */ /* 0x000fe20000800000 */
[----:B------:R0:W3:Y:S01]  /*05b0*/  @!UP1 SYNCS.EXCH.64 URZ, [UR6+0x68], UR4 ;  /* 0x00006804063f95b2 */ /* 0x0000e20008000100 */
[----:B------:R-:W-:Y:S01]  /*05c0*/  NOP ;  /* 0x0000000000007918 */ /* 0x000fe20000000000 */
[----:B---34-:R-:W-:Y:S06]  /*05d0*/  BAR.SYNC.DEFER_BLOCKING 0x0 ;  /* 0x0000000000007b1d */ /* 0x018fec0000010000 */
[----:B------:R-:W-:Y:S05]  /*05e0*/  @!P2 BRA `(.L_x_3) ;  /* 0x000000bc0084a947 */ /* 0x000fea0003800000 */
[----:B------:R-:W-:-:S13]  /*05f0*/  ISETP.GT.U32.AND P0, PT, R8, 0x1, PT ;  /* 0x000000010800780c */ /* 0x000fda0003f04070 */
[----:B0-----:R-:W-:Y:S05]  /*0600*/  @P0 EXIT ;  /* 0x000000000000094d */ /* 0x001fea0003800000 */
[----:B------:R-:W-:Y:S01]  /*0610*/  ULDC.64 UR4, c[0x0][0x850] ;  /* 0x0002140000047ab9 */ /* 0x000fe20000000a00 */
[----:B------:R-:W-:Y:S01]  /*0620*/  PRMT R0, RZ, 0x7610, R0 ;  /* 0x00007610ff007816 */ /* 0x000fe20000000000 */
[----:B------:R-:W-:Y:S01]  /*0630*/  IMAD.MOV.U32 R152, RZ, RZ, -0x1 ;  /* 0xffffffffff987424 */ /* 0x000fe200078e00ff */
[----:B------:R-:W-:Y:S01]  /*0640*/  ISETP.GE.U32.AND P0, PT, R16, UR4, PT ;  /* 0x0000000410007c0c */ /* 0x000fe2000bf06070 */
[----:B------:R-:W-:Y:S02]  /*0650*/  IMAD.MOV.U32 R23, RZ, RZ, -0x1 ;  /* 0xffffffffff177424 */ /* 0x000fe400078e00ff */
[----:B------:R-:W-:Y:S01]  /*0660*/  IMAD.MOV.U32 R22, RZ, RZ, -0x1 ;  /* 0xffffffffff167424 */ /* 0x000fe200078e00ff */
[----:B------:R-:W-:-:S13]  /*0670*/  ISETP.GE.U32.AND.EX P0, PT, R17, UR5, PT, P0 ;  /* 0x0000000511007c0c */ /* 0x000fda000bf06100 */
[----:B------:R-:W-:Y:S05]  /*0680*/  @P0 BRA `(.L_x_4) ;  /* 0x0000000400580947 */ /* 0x000fea0003800000 */
[----:B------:R-:W0:Y:S01]  /*0690*/  LDC.64 R14, c[0x0][0x828] ;  /* 0x00020a00ff0e7b82 */ /* 0x000e220000000a00 */
[----:B------:R-:W-:Y:S02]  /*06a0*/  IMAD.MOV.U32 R6, RZ, RZ, R16 ;  /* 0x000000ffff067224 */ /* 0x000fe400078e0010 */
[----:B------:R-:W-:-:S05]  /*06b0*/  IMAD.MOV.U32 R7, RZ, RZ, R17 ;  /* 0x000000ffff077224 */ /* 0x000fca00078e0011 */
[----:B------:R-:W1:Y:S08]  /*06c0*/  LDC R0, c[0x0][0x830] ;  /* 0x00020c00ff007b82 */ /* 0x000e700000000800 */
[----:B------:R-:W2:Y:S01]  /*06d0*/  LDC.64 R20, c[0x0][0x820] ;  /* 0x00020800ff147b82 */ /* 0x000ea20000000a00 */
[----:B0-----:R-:W-:-:S04]  /*06e0*/  ISETP.NE.U32.AND P0, PT, R14, RZ, PT ;  /* 0x000000ff0e00720c */ /* 0x001fc80003f05070 */
[----:B------:R-:W-:-:S13]  /*06f0*/  ISETP.NE.AND.EX P0, PT, R15, RZ, PT, P0 ;  /* 0x000000ff0f00720c */ /* 0x000fda0003f05300 */
[----:B-12---:R-:W-:Y:S05]  /*0700*/  @!P0 BRA `(.L_x_5) ;  /* 0x0000000000288947 */ /* 0x006fea0003800000 */
[----:B------:R-:W0:Y:S02]  /*0710*/  LDC R11, c[0x0][0x834] ;  /* 0x00020d00ff0b7b82 */ /* 0x000e240000000800 */
[----:B0-----:R-:W-:-:S05]  /*0720*/  IADD3 R11, P0, R16, R11, RZ ;  /* 0x0000000b100b7210 */ /* 0x001fca0007f1e0ff */
[----:B------:R-:W-:-:S04]  /*0730*/  IMAD.X R13, RZ, RZ, R17, P0 ;  /* 0x000000ffff0d7224 */ /* 0x000fc800000e0611 */
[----:B------:R-:W-:-:S04]  /*0740*/  IMAD.WIDE.U32 R6, R13, R14, RZ ;  /* 0x0000000e0d067225 */ /* 0x000fc800078e00ff */
[----:B------:R-:W-:-:S04]  /*0750*/  IMAD.WIDE.U32 R8, P0, R11, R15, R6 ;  /* 0x0000000f0b087225 */ /* 0x000fc80007800006 */
[----:B------:R-:W-:-:S04]  /*0760*/  IMAD.WIDE.U32 R6, R11, R14, RZ ;  /* 0x0000000e0b067225 */ /* 0x000fc800078e00ff */
[----:B------:R-:W-:Y:S01]  /*0770*/  IMAD.X R11, RZ, RZ, RZ, P0 ;  /* 0x000000ffff0b7224 */ /* 0x000fe200000e06ff */
[----:B------:R-:W-:Y:S01]  /*0780*/  IADD3 RZ, P0, R7, R8, RZ ;  /* 0x0000000807ff7210 */ /* 0x000fe20007f1e0ff */
[----:B------:R-:W-:-:S04]  /*0790*/  IMAD.MOV.U32 R10, RZ, RZ, R9 ;  /* 0x000000ffff0a7224 */ /* 0x000fc800078e0009 */
[----:B------:R-:W-:-:S08]  /*07a0*/  IMAD.WIDE.U32.X R6, R13, R15, R10, P0 ;  /* 0x0000000f0d067225 */ /* 0x000fd000000e040a */
.L_x_5:
[-CC-:B------:R-:W-:Y:S01]  /*07b0*/  SHF.R.U64 R25, R6, R0.reuse, R7.reuse ;  /* 0x0000000006197219 */ /* 0x180fe20000001207 */
[----:B------:R-:W0:Y:S01]  /*07c0*/  LDC R10, c[0x0][0x818] ;  /* 0x00020600ff0a7b82 */ /* 0x000e220000000800 */
[----:B------:R-:W-:Y:S01]  /*07d0*/  SHF.R.U32.HI R5, RZ, R0, R7 ;  /* 0x00000000ff057219 */ /* 0x000fe20000011607 */
[----:B------:R-:W-:Y:S01]  /*07e0*/  ULDC UR4, c[0x0][0x150] ;  /* 0x0000540000047ab9 */ /* 0x000fe20000000800 */
[----:B------:R-:W-:Y:S02]  /*07f0*/  IADD3 R9, P0, RZ, -R25, RZ ;  /* 0x80000019ff097210 */ /* 0x000fe40007f1e0ff */
[----:B------:R-:W-:-:S03]  /*0800*/  I2FP.F32.U32 R0, R4 ;  /* 0x0000000400007245 */ /* 0x000fc60000201000 */
[----:B------:R-:W1:Y:S01]  /*0810*/  LDC.64 R26, c[0x0][0x840] ;  /* 0x00021000ff1a7b82 */ /* 0x000e620000000a00 */
[----:B------:R-:W-:Y:S02]  /*0820*/  IMAD.X R11, RZ, RZ, ~R5, P0 ;  /* 0x000000ffff0b7224 */ /* 0x000fe400000e0e05 */
[----:B------:R-:W-:Y:S01]  /*0830*/  FMUL R0, R0, UR4 ;  /* 0x0000000400007c20 */ /* 0x000fe20008400000 */
[----:B------:R-:W-:Y:S01]  /*0840*/  IMAD.WIDE.U32 R6, R9, R20, R16 ;  /* 0x0000001409067225 */ /* 0x000fe200078e0010 */
[----:B------:R-:W-:-:S03]  /*0850*/  ULDC UR4, c[0x0][0x154] ;  /* 0x0000550000047ab9 */ /* 0x000fc60000000800 */
[----:B------:R-:W-:Y:S01]  /*0860*/  IMAD R8, R11, R20, RZ ;  /* 0x000000140b087224 */ /* 0x000fe200078e02ff */
[----:B------:R-:W2:Y:S01]  /*0870*/  LDC R5, c[0x0][0x144] ;  /* 0x00005100ff057b82 */ /* 0x000ea20000000800 */
[----:B------:R-:W3:Y:S02]  /*0880*/  F2I.U32.TRUNC.NTZ R0, R0 ;  /* 0x0000000000007305 */ /* 0x000ee4000020f000 */
[----:B------:R-:W-:-:S04]  /*0890*/  IMAD R9, R9, R21, R8 ;  /* 0x0000001509097224 */ /* 0x000fc800078e0208 */
[----:B------:R-:W-:Y:S01]  /*08a0*/  IMAD.IADD R7, R7, 0x1, R9 ;  /* 0x0000000107077824 */ /* 0x000fe200078e0209 */
[----:B------:R-:W4:Y:S01]  /*08b0*/  LDC R12, c[0x0][0x808] ;  /* 0x00020200ff0c7b82 */ /* 0x000f220000000800 */
[----:B------:R-:W-:-:S03]  /*08c0*/  IMAD.MOV.U32 R9, RZ, RZ, -0x1 ;  /* 0xffffffffff097424 */ /* 0x000fc600078e00ff */
[-CC-:B0-----:R-:W-:Y:S02]  /*08d0*/  SHF.R.U64 R20, R6, R10.reuse, R7.reuse ;  /* 0x0000000a06147219 */ /* 0x181fe40000001207 */
[----:B------:R-:W-:Y:S02]  /*08e0*/  I2FP.F32.U32 R6, R3 ;  /* 0x0000000300067245 */ /* 0x000fe40000201000 */
[----:B------:R-:W0:Y:S01]  /*08f0*/  LDC R24, c[0x0][0x858] ;  /* 0x00021600ff187b82 */ /* 0x000e220000000800 */
[----:B-1----:R-:W-:Y:S01]  /*0900*/  ISETP.NE.U32.AND P0, PT, R26, RZ, PT ;  /* 0x000000ff1a00720c */ /* 0x002fe20003f05070 */
[----:B---3--:R-:W-:Y:S01]  /*0910*/  IMAD.MOV R8, RZ, RZ, -R0 ;  /* 0x000000ffff087224 */ /* 0x008fe200078e0a00 */
[----:B------:R-:W-:Y:S01]  /*0920*/  SHF.R.U32.HI R7, RZ, R10, R7 ;  /* 0x0000000aff077219 */ /* 0x000fe20000011607 */
[----:B------:R-:W-:Y:S01]  /*0930*/  FMUL R6, R6, UR4 ;  /* 0x0000000406067c20 */ /* 0x000fe20008400000 */
[----:B------:R-:W-:-:S03]  /*0940*/  ISETP.NE.AND.EX P0, PT, R27, RZ, PT, P0 ;  /* 0x000000ff1b00720c */ /* 0x000fc60003f05300 */
[----:B------:R-:W1:Y:S01]  /*0950*/  LDC R14, c[0x0][0x148] ;  /* 0x00005200ff0e7b82 */ /* 0x000e620000000800 */
[----:B--2---:R-:W-:-:S07]  /*0960*/  IMAD R0, R5, R8, R4 ;  /* 0x0000000805007224 */ /* 0x004fce00078e0204 */
[----:B------:R-:W2:Y:S01]  /*0970*/  LDC R22, c[0x0][0x800] ;  /* 0x00020000ff167b82 */ /* 0x000ea20000000800 */
[-CC-:B----4-:R-:W-:Y:S02]  /*0980*/  SHF.R.U64 R28, R20, R12.reuse, R7.reuse ;  /* 0x0000000c141c7219 */ /* 0x190fe40000001207 */
[----:B------:R-:W-:Y:S01]  /*0990*/  SHF.R.U32.HI R5, RZ, R12, R7 ;  /* 0x0000000cff057219 */ /* 0x000fe20000011607 */
[----:B------:R-:W-:Y:S01]  /*09a0*/  IMAD.MOV.U32 R7, RZ, RZ, 0x1 ;  /* 0x00000001ff077424 */ /* 0x000fe200078e00ff */
[----:B------:R3:W4:Y:S03]  /*09b0*/  F2I.U32.TRUNC.NTZ R12, R6 ;  /* 0x00000006000c7305 */ /* 0x000726000020f000 */
[----:B------:R-:W1:Y:S01]  /*09c0*/  LDC R15, c[0x0][0x848] ;  /* 0x00021200ff0f7b82 */ /* 0x000e620000000800 */
[-C--:B0-----:R-:W-:Y:S02]  /*09d0*/  SHF.L.U32 R4, R9, R24.reuse, RZ ;  /* 0x0000001809047219 */ /* 0x081fe400000006ff */
[----:B------:R-:W-:-:S02]  /*09e0*/  SHF.R.U64 R30, R28, R24, R5 ;  /* 0x000000181c1e7219 */ /* 0x000fc40000001205 */
[----:B------:R-:W-:Y:S02]  /*09f0*/  LOP3.LUT R11, RZ, R4, RZ, 0x33, !PT ;  /* 0x00000004ff0b7212 */ /* 0x000fe400078e33ff */
[-C--:B------:R-:W-:Y:S01]  /*0a00*/  SHF.R.U32.HI R5, RZ, R24.reuse, R5 ;  /* 0x00000018ff057219 */ /* 0x080fe20000011605 */
[----:B------:R-:W0:Y:S01]  /*0a10*/  LDC R21, c[0x0][0x838] ;  /* 0x00020e00ff157b82 */ /* 0x000e220000000800 */
[----:B------:R-:W-:Y:S01]  /*0a20*/  SHF.L.U32 R10, R7, R24, RZ ;  /* 0x00000018070a7219 */ /* 0x000fe200000006ff */
[----:B------:R-:W-:-:S06]  /*0a30*/  IMAD.MOV.U32 R4, RZ, RZ, R30 ;  /* 0x000000ffff047224 */ /* 0x000fcc00078e001e */
[----:B------:R-:W0:Y:S01]  /*0a40*/  LDC R152, c[0x0][0x810] ;  /* 0x00020400ff987b82 */ /* 0x000e220000000800 */
[----:B---34-:R-:W-:Y:S05]  /*0a50*/  @!P0 BRA `(.L_x_6) ;  /* 0x0000000000288947 */ /* 0x018fea0003800000 */
[----:B------:R-:W3:Y:S02]  /*0a60*/  LDC R9, c[0x0][0x84c] ;  /* 0x00021300ff097b82 */ /* 0x000ee40000000800 */
[----:B---3--:R-:W-:-:S05]  /*0a70*/  IADD3 R9, P0, R30, R9, RZ ;  /* 0x000000091e097210 */ /* 0x008fca0007f1e0ff */
        /* <DEDUP_REMOVED lines=8> */
.L_x_6:
[----:B-1----:R-:W-:Y:S01]  /*0b00*/  SHF.R.U64 R4, R4, R15, R5 ;  /* 0x0000000f04047219 */ /* 0x002fe20000001205 */
[----:B--2---:R-:W-:Y:S01]  /*0b10*/  VIADD R5, R22, 0xffffffff ;  /* 0xffffffff16057836 */ /* 0x004fe20000000000 */
[----:B------:R-:W-:Y:S01]  /*0b20*/  LOP3.LUT R11, R28, R11, RZ, 0xc0, !PT ;  /* 0x0000000b1c0b7212 */ /* 0x000fe200078ec0ff */
[----:B------:R-:W-:Y:S02]  /*0b30*/  IMAD.MOV R12, RZ, RZ, -R12 ;  /* 0x000000ffff0c7224 */ /* 0x000fe400078e0a0c */
[----:B------:R-:W-:Y:S01]  /*0b40*/  IMAD.MOV R6, RZ, RZ, -R4 ;  /* 0x000000ffff067224 */ /* 0x000fe200078e0a04 */
[----:B------:R-:W-:Y:S01]  /*0b50*/  LOP3.LUT R5, R20, R5, RZ, 0xc0, !PT ;  /* 0x0000000514057212 */ /* 0x000fe200078ec0ff */
[----:B------:R-:W-:Y:S02]  /*0b60*/  @P3 IMAD R0, R14, R12, R3 ;  /* 0x0000000c0e003224 */ /* 0x000fe400078e0203 */
[----:B------:R-:W-:Y:S02]  /*0b70*/  IMAD R11, R10, R4, R11 ;  /* 0x000000040a0b7224 */ /* 0x000fe400078e020b */
[----:B0-----:R-:W-:-:S02]  /*0b80*/  IMAD R3, R6, R21, R30 ;  /* 0x0000001506037224 */ /* 0x001fc400078e021e */
[----:B------:R-:W-:Y:S02]  /*0b90*/  IMAD R152, R11, R152, R0 ;  /* 0x000000980b987224 */ /* 0x000fe400078e0200 */
[----:B------:R-:W-:Y:S02]  /*0ba0*/  IMAD R3, R3, R22, R5 ;  /* 0x0000001603037224 */ /* 0x000fe400078e0205 */
[----:B------:R-:W-:Y:S02]  /*0bb0*/  IMAD.MOV.U32 R0, RZ, RZ, 0x1 ;  /* 0x00000001ff007424 */ /* 0x000fe400078e00ff */
[----:B------:R-:W-:Y:S01]  /*0bc0*/  IMAD.MOV.U32 R22, RZ, RZ, R25 ;  /* 0x000000ffff167224 */ /* 0x000fe200078e0019 */
[----:B------:R-:W-:Y:S02]  /*0bd0*/  SEL R23, R3, R152, !P3 ;  /* 0x0000009803177207 */ /* 0x000fe40005800000 */
[----:B------:R-:W-:-:S07]  /*0be0*/  SEL R152, R152, R3, !P3 ;  /* 0x0000000398987207 */ /* 0x000fce0005800000 */
.L_x_4:
[----:B------:R-:W-:-:S08]  /*0bf0*/  NOP ;  /* 0x0000000000007918 */ /* 0x000fd00000000000 */
[----:B------:R-:W0:Y:S02]  /*0c00*/  USETMAXREG.TRY_ALLOC.CTAPOOL UP0, 0xe8 ;  /* 0x000000e8000079c8 */ /* 0x000e240008000600 */
[----:B0-----:R-:W-:-:S13]  /*0c10*/  PLOP3.LUT P0, PT, PT, PT, UP0, 0x80, 0x0 ;  /* 0x000000000000781c */ /* 0x001fda0003f0f008 */
[----:B------:R-:W-:Y:S05]  /*0c20*/  @!P0 BRA `(.L_x_4) ;  /* 0xfffffffc00f08947 */ /* 0x000fea000383ffff */
[----:B------:R-:W-:Y:S01]  /*0c30*/  ULDC.64 UR4, c[0x0][0x798] ;  /* 0x0001e60000047ab9 */ /* 0x000fe20000000a00 */
[----:B------:R-:W-:Y:S01]  /*0c40*/  ULDC.64 UR36, c[0x0][0x208] ;  /* 0x0000820000247ab9 */ /* 0x000fe20000000a00 */
[----:B------:R-:W-:-:S04]  /*0c50*/  ISETP.NE.U32.AND P0, PT, RZ, UR4, PT ;  /* 0x00000004ff007c0c */ /* 0x000fc8000bf05070 */
[----:B------:R-:W-:-:S13]  /*0c60*/  ISETP.NE.AND.EX P0, PT, RZ, UR5, PT, P0 ;  /* 0x00000005ff007c0c */ /* 0x000fda000bf05300 */
[----:B------:R-:W-:Y:S05]  /*0c70*/  @!P0 BRA `(.L_x_7) ;  /* 0x00000000001c8947 */ /* 0x000fea0003800000 */
[----:B------:R-:W0:Y:S02]  /*0c80*/  LDC.64 R4, c[0x0][0x798] ;  /* 0x0001e600ff047b82 */ /* 0x000e240000000a00 */
[----:B0-----:R-:W2:Y:S02]  /*0c90*/  LDG.E.64 R4, desc[UR36][R4.64] ;  /* 0x0000002404047981 */ /* 0x001ea4000c1e1b00 */
[----:B--2---:R-:W-:-:S04]  /*0ca0*/  ISETP.NE.U32.AND P0, PT, R4, RZ, PT ;  /* 0x000000ff0400720c */ /* 0x004fc80003f05070 */
[----:B------:R-:W-:-:S13]  /*0cb0*/  ISETP.NE.AND.EX P0, PT, R5, RZ, PT, P0 ;  /* 0x000000ff0500720c */ /* 0x000fda0003f05300 */
[----:B------:R-:W-:Y:S05]  /*0cc0*/  @!P0 BRA `(.L_x_7) ;  /* 0x0000000000088947 */ /* 0x000fea0003800000 */
[----:B------:R0:W5:Y:S01]  /*0cd0*/  LD.E R153, desc[UR36][R4.64] ;  /* 0x0000002404997980 */ /* 0x000162000c101900 */
[----:B------:R-:W-:Y:S05]  /*0ce0*/  BRA `(.L_x_8) ;  /* 0x0000000000247947 */ /* 0x000fea0003800000 */
.L_x_7:
[----:B------:R-:W-:Y:S02]  /*0cf0*/  ULDC.64 UR4, c[0x0][0x788] ;  /* 0x0001e20000047ab9 */ /* 0x000fe40000000a00 */
[----:B------:R-:W-:-:S04]  /*0d00*/  ISETP.NE.U32.AND P0, PT, RZ, UR4, PT ;  /* 0x00000004ff007c0c */ /* 0x000fc8000bf05070 */
[----:B------:R-:W-:-:S13]  /*0d10*/  ISETP.NE.AND.EX P0, PT, RZ, UR5, PT, P0 ;  /* 0x00000005ff007c0c */ /* 0x000fda000bf05300 */
[----:B------:R-:W-:Y:S05]  /*0d20*/  @!P0 BRA `(.L_x_9) ;  /* 0x00000000000c8947 */ /* 0x000fea0003800000 */
[----:B------:R-:W0:Y:S02]  /*0d30*/  LDC.64 R4, c[0x0][0x788] ;  /* 0x0001e200ff047b82 */ /* 0x000e240000000a00 */
[----:B0-----:R1:W5:Y:S01]  /*0d40*/  LDG.E R153, desc[UR36][R4.64] ;  /* 0x0000002404997981 */ /* 0x001362000c1e1900 */
[----:B------:R-:W-:Y:S05]  /*0d50*/  BRA `(.L_x_8) ;  /* 0x0000000000087947 */ /* 0x000fea0003800000 */
.L_x_9:
[----:B------:R-:W-:Y:S02]  /*0d60*/  ULDC UR4, c[0x0][0x780] ;  /* 0x0001e00000047ab9 */ /* 0x000fe40000000800 */
[----:B------:R-:W-:-:S07]  /*0d70*/  IMAD.U32 R153, RZ, RZ, UR4 ;  /* 0x00000004ff997e24 */ /* 0x000fce000f8e00ff */
.L_x_8:
[----:B------:R-:W-:Y:S02]  /*0d80*/  ULDC.64 UR4, c[0x0][0x7a0] ;  /* 0x0001e80000047ab9 */ /* 0x000fe40000000a00 */
[----:B------:R-:W-:-:S04]  /*0d90*/  ISETP.NE.U32.AND P0, PT, RZ, UR4, PT ;  /* 0x00000004ff007c0c */ /* 0x000fc8000bf05070 */
[----:B------:R-:W-:-:S13]  /*0da0*/  ISETP.NE.AND.EX P0, PT, RZ, UR5, PT, P0 ;  /* 0x00000005ff007c0c */ /* 0x000fda000bf05300 */
[----:B------:R-:W-:Y:S05]  /*0db0*/  @!P0 BRA `(.L_x_10) ;  /* 0x00000000001c8947 */ /* 0x000fea0003800000 */
[----:B01----:R-:W0:Y:S02]  /*0dc0*/  LDC.64 R4, c[0x0][0x7a0] ;  /* 0x0001e800ff047b82 */ /* 0x003e240000000a00 */
[----:B0-----:R-:W2:Y:S02]  /*0dd0*/  LDG.E.64 R4, desc[UR36][R4.64] ;  /* 0x0000002404047981 */ /* 0x001ea4000c1e1b00 */
[----:B--2---:R-:W-:-:S04]  /*0de0*/  ISETP.NE.U32.AND P0, PT, R4, RZ, PT ;  /* 0x000000ff0400720c */ /* 0x004fc80003f05070 */
[----:B------:R-:W-:-:S13]  /*0df0*/  ISETP.NE.AND.EX P0, PT, R5, RZ, PT, P0 ;  /* 0x000000ff0500720c */ /* 0x000fda0003f05300 */
[----:B------:R-:W-:Y:S05]  /*0e00*/  @!P0 BRA `(.L_x_10) ;  /* 0x0000000000088947 */ /* 0x000fea0003800000 */
[----:B------:R0:W5:Y:S01]  /*0e10*/  LD.E R154, desc[UR36][R4.64] ;  /* 0x00000024049a7980 */ /* 0x000162000c101900 */
[----:B------:R-:W-:Y:S05]  /*0e20*/  BRA `(.L_x_11) ;  /* 0x0000000000247947 */ /* 0x000fea0003800000 */
.L_x_10:
[----:B------:R-:W-:Y:S02]  /*0e30*/  ULDC.64 UR4, c[0x0][0x790] ;  /* 0x0001e40000047ab9 */ /* 0x000fe40000000a00 */
[----:B------:R-:W-:-:S04]  /*0e40*/  ISETP.NE.U32.AND P0, PT, RZ, UR4, PT ;  /* 0x00000004ff007c0c */ /* 0x000fc8000bf05070 */
[----:B------:R-:W-:-:S13]  /*0e50*/  ISETP.NE.AND.EX P0, PT, RZ, UR5, PT, P0 ;  /* 0x00000005ff007c0c */ /* 0x000fda000bf05300 */
[----:B------:R-:W-:Y:S05]  /*0e60*/  @!P0 BRA `(.L_x_12) ;  /* 0x00000000000c8947 */ /* 0x000fea0003800000 */
[----:B------:R-:W2:Y:S02]  /*0e70*/  LDC.64 R154, c[0x0][0x790] ;  /* 0x0001e400ff9a7b82 */ /* 0x000ea40000000a00 */
[----:B--2---:R2:W5:Y:S01]  /*0e80*/  LDG.E R154, desc[UR36][R154.64] ;  /* 0x000000249a9a7981 */ /* 0x004562000c1e1900 */
[----:B------:R-:W-:Y:S05]  /*0e90*/  BRA `(.L_x_11) ;  /* 0x0000000000087947 */ /* 0x000fea0003800000 */
.L_x_12:
[----:B------:R-:W-:Y:S02]  /*0ea0*/  ULDC UR4, c[0x0][0x784] ;  /* 0x0001e10000047ab9 */ /* 0x000fe40000000800 */
[----:B------:R-:W-:-:S07]  /*0eb0*/  IMAD.U32 R154, RZ, RZ, UR4 ;  /* 0x00000004ff9a7e24 */ /* 0x000fce000f8e00ff */
.L_x_11:
[----:B------:R-:W-:-:S13]  /*0ec0*/  LOP3.LUT P0, RZ, R0, 0xff, RZ, 0xc0, !PT ;  /* 0x000000ff00ff7812 */ /* 0x000fda000780c0ff */
[----:B------:R-:W-:Y:S05]  /*0ed0*/  @!P0 EXIT ;  /* 0x000000000000894d */ /* 0x000fea0003800000 */
[----:B------:R-:W-:Y:S01]  /*0ee0*/  ULDC UR4, c[0x0][0x28c] ;  /* 0x0000a30000047ab9 */ /* 0x000fe20000000800 */
[----:B------:R-:W-:Y:S01]  /*0ef0*/  UMOV UR38, URZ ;  /* 0x0000003f00267c82 */ /* 0x000fe20008000000 */
[----:B------:R-:W-:Y:S01]  /*0f00*/  UIADD3 UR4, UR4, 0x3f, URZ ;  /* 0x0000003f04047890 */ /* 0x000fe2000fffe03f */
[----:B------:R-:W-:-:S03]  /*0f10*/  UMOV UR39, URZ ;  /* 0x0000003f00277c82 */ /* 0x000fc60008000000 */
[----:B------:R-:W-:-:S04]  /*0f20*/  USHF.R.S32.HI UR5, URZ, 0x1f, UR4 ;  /* 0x0000001f3f057899 */ /* 0x000fc80008011404 */
[----:B------:R-:W-:-:S04]  /*0f30*/  ULEA.HI UR5, UR5, UR4, URZ, 0x6 ;  /* 0x0000000405057291 */ /* 0x000fc8000f8f303f */
[----:B------:R-:W-:-:S12]  /*0f40*/  USHF.R.S32.HI UR40, URZ, 0x6, UR5 ;  /* 0x000000063f287899 */ /* 0x000fd80008011405 */
.L_x_299:
[----:B---3--:R-:W3:Y:S01]  /*0f50*/  S2R R3, SR_CgaCtaId ;  /* 0x0000000000037919 */ /* 0x008ee20000008800 */
[----:B------:R-:W-:-:S04]  /*0f60*/  MOV R0, 0x400 ;  /* 0x0000040000007802 */ /* 0x000fc80000000f00 */
[----:B---3--:R-:W-:-:S05]  /*0f70*/  LEA R0, R3, R0, 0x18 ;  /* 0x0000000003007211 */ /* 0x008fca00078ec0ff */
[----:B------:R-:W-:-:S05]  /*0f80*/  VIADD R0, R0, 0x800 ;  /* 0x0000080000007836 */ /* 0x000fca0000000000 */
[----:B------:R-:W-:-:S13]  /*0f90*/  LOP3.LUT P0, RZ, R0, 0x1bf, RZ, 0xc0, !PT ;  /* 0x000001bf00ff7812 */ /* 0x000fda000780c0ff */
[----:B--2-4-:R-:W-:Y:S05]  /*0fa0*/  @!P0 BRA `(.L_x_13) ;  /* 0x0000000000408947 */ /* 0x014fea0003800000 */
[----:B------:R-:W-:Y:S01]  /*0fb0*/  MOV R0, 0x0 ;  /* 0x0000000000007802 */ /* 0x000fe20000000f00 */
[----:B------:R-:W-:Y:S01]  /*0fc0*/  ULDC.64 UR4, c[0x4][0x70] ;  /* 0x01001c0000047ab9 */ /* 0x000fe20000000a00 */
[----:B------:R-:W-:Y:S01]  /*0fd0*/  ULDC.64 UR6, c[0x4][0x8] ;  /* 0x0100020000067ab9 */ /* 0x000fe20000000a00 */
[----:B01----:R-:W-:Y:S01]  /*0fe0*/  IMAD.U32 R4, RZ, RZ, UR4 ;  /* 0x00000004ff047e24 */ /* 0x003fe2000f8e00ff */
[----:B------:R0:W1:Y:S01]  /*0ff0*/  LDC.64 R14, c[0x4][R0] ;  /* 0x01000000000e7b82 */ /* 0x0000620000000a00 */
[----:B------:R-:W-:Y:S01]  /*1000*/  IMAD.U32 R5, RZ, RZ, UR5 ;  /* 0x00000005ff057e24 */ /* 0x000fe2000f8e00ff */
[----:B------:R-:W-:Y:S01]  /*1010*/  ULDC.64 UR4, c[0x4][0x78] ;  /* 0x01001e0000047ab9 */ /* 0x000fe20000000a00 */
[----:B------:R-:W-:Y:S02]  /*1020*/  IMAD.U32 R10, RZ, RZ, UR6 ;  /* 0x00000006ff0a7e24 */ /* 0x000fe4000f8e00ff */
[----:B------:R-:W-:Y:S02]  /*1030*/  IMAD.U32 R6, RZ, RZ, UR4 ;  /* 0x00000004ff067e24 */ /* 0x000fe4000f8e00ff */
[----:B------:R-:W-:-:S02]  /*1040*/  IMAD.U32 R7, RZ, RZ, UR5 ;  /* 0x00000005ff077e24 */ /* 0x000fc4000f8e00ff */
[----:B------:R-:W-:Y:S02]  /*1050*/  IMAD.U32 R11, RZ, RZ, UR7 ;  /* 0x00000007ff0b7e24 */ /* 0x000fe4000f8e00ff */
[----:B------:R-:W-:Y:S02]  /*1060*/  IMAD.MOV.U32 R8, RZ, RZ, 0x70 ;  /* 0x00000070ff087424 */ /* 0x000fe400078e00ff */
[----:B------:R-:W-:Y:S02]  /*1070*/  IMAD.MOV.U32 R12, RZ, RZ, 0x1 ;  /* 0x00000001ff0c7424 */ /* 0x000fe400078e00ff */
[----:B0-----:R-:W-:-:S07]  /*1080*/  IMAD.MOV.U32 R13, RZ, RZ, RZ ;  /* 0x000000ffff0d7224 */ /* 0x001fce00078e00ff */
[----:B------:R-:W-:-:S07]  /*1090*/  LEPC R20, `(.L_x_13) ;  /* 0x000000001014794e */ /* 0x000fce0000000000 */
[----:B-12--5:R-:W-:Y:S05]  /*10a0*/  CALL.ABS.NOINC R14 ;  /* 0x000000000e007343 */ /* 0x026fea0003c00000 */
.L_x_13:
[----:B------:R-:W-:Y:S01]  /*10b0*/  UMOV UR4, 0xffffffff ;  /* 0xffffffff00047882 */ /* 0x000fe20000000000 */
[----:B------:R-:W-:Y:S02]  /*10c0*/  LOP3.LUT R0, R19, 0x1, RZ, 0xfc, !PT ;  /* 0x0000000113007812 */ /* 0x000fe400078efcff */
[----:B------:R-:W-:Y:S02]  /*10d0*/  LOP3.LUT R13, R18, 0x80, RZ, 0xc0, !PT ;  /* 0x00000080120d7812 */ /* 0x000fe400078ec0ff */
[----:B------:R-:W-:Y:S02]  /*10e0*/  ISETP.NE.AND P0, PT, R0, 0x3, PT ;  /* 0x000000030000780c */ /* 0x000fe40003f05270 */
[----:B------:R-:W-:Y:S01]  /*10f0*/  SHF.R.U32.HI R13, RZ, 0x7, R13 ;  /* 0x00000007ff0d7819 */ /* 0x000fe2000001160d */
[----:B------:R-:W-:Y:S10]  /*1100*/  BRA.DIV UR4, `(.L_x_14) ;  /* 0x000000ce04287947 */ /* 0x000ff4000b800000 */
.L_x_331:
[----:B------:R-:W-:Y:S05]  /*1110*/  @!P0 BRA `(.L_x_15) ;  /* 0x0000000000048947 */ /* 0x000fea0003800000 */
[----:B------:R-:W-:Y:S01]  /*1120*/  BPT.TRAP 0x1 ;  /* 0x000000040000795c */ /* 0x000fe20000300000 */
.L_x_15:
[----:B------:R-:W3:Y:S01]  /*1130*/  S2UR UR5, SR_CgaCtaId ;  /* 0x00000000000579c3 */ /* 0x000ee20000008800 */
[----:B------:R-:W-:Y:S01]  /*1140*/  UMOV UR4, 0x400 ;  /* 0x0000040000047882 */ /* 0x000fe20000000000 */
[----:B------:R-:W-:Y:S02]  /*1150*/  IMAD.U32 R3, RZ, RZ, UR38 ;  /* 0x00000026ff037e24 */ /* 0x000fe4000f8e00ff */
[----:B01----:R-:W-:-:S03]  /*1160*/  IMAD.U32 R5, RZ, RZ, UR39 ;  /* 0x00000027ff057e24 */ /* 0x003fc6000f8e00ff */
[----:B------:R-:W-:Y:S01]  /*1170*/  SHF.L.U32 R3, R3, 0x1f, RZ ;  /* 0x0000001f03037819 */ /* 0x000fe200000006ff */
[----:B---3--:R-:W-:-:S06]  /*1180*/  ULEA UR4, UR5, UR4, 0x18 ;  /* 0x0000000405047291 */ /* 0x008fcc000f8ec03f */
[----:B------:R-:W-:-:S04]  /*1190*/  IMAD.U32 R0, RZ, RZ, UR4 ;  /* 0x00000004ff007e24 */ /* 0x000fc8000f8e00ff */
[----:B------:R-:W-:-:S04]  /*11a0*/  IMAD R4, R5, 0x8, R0 ;  /* 0x0000000805047824 */ /* 0x000fc800078e0200 */
[----:B------:R0:W1:Y:S01]  /*11b0*/  SYNCS.PHASECHK.TRANS64.TRYWAIT P1, [R4+URZ], R3 ;  /* 0x00000003040075a7 */ /* 0x000062000802017f */
[----:B------:R-:W-:Y:S05]  /*11c0*/  @!P0 BRA `(.L_x_16) ;  /* 0x0000000000048947 */ /* 0x000fea0003800000 */
[----:B------:R-:W-:Y:S01]  /*11d0*/  BPT.TRAP 0x1 ;  /* 0x000000040000795c */ /* 0x000fe20000300000 */
.L_x_16:
[----:B-1----:R-:W-:Y:S05]  /*11e0*/  @P1 BRA `(.L_x_17) ;  /* 0x0000000000081947 */ /* 0x002fea0003800000 */
[----:B------:R-:W1:Y:S02]  /*11f0*/  SYNCS.PHASECHK.TRANS64.TRYWAIT P1, [R4+URZ], R3 ;  /* 0x00000003040075a7 */ /* 0x000e64000802017f */
[----:B-1----:R-:W-:Y:S05]  /*1200*/  @!P1 BRA `(.L_x_18) ;  /* 0x000000cc00049947 */ /* 0x002fea0003800000 */
.L_x_17:
[----:B------:R-:W-:-:S04]  /*1210*/  UIADD3 UR4, UR39, 0x1, URZ ;  /* 0x0000000127047890 */ /* 0x000fc8000fffe03f */
[----:B------:R-:W-:Y:S02]  /*1220*/  UISETP.NE.AND UP0, UPT, UR4, 0x5, UPT ;  /* 0x000000050400788c */ /* 0x000fe4000bf05270 */
[----:B------:R-:W-:Y:S02]  /*1230*/  IMAD.U32 R5, RZ, RZ, UR4 ;  /* 0x00000004ff057e24 */ /* 0x000fe4000f8e00ff */
[----:B------:R-:W-:Y:S02]  /*1240*/  USEL UR4, URZ, 0x1, UP0 ;  /* 0x000000013f047887 */ /* 0x000fe40008000000 */
[----:B------:R-:W-:Y:S02]  /*1250*/  PLOP3.LUT P1, PT, PT, PT, UP0, 0x80, 0x0 ;  /* 0x000000000000781c */ /* 0x000fe40003f2f008 */
[----:B------:R-:W-:Y:S02]  /*1260*/  ULOP3.LUT UR4, UR38, UR4, URZ, 0x3c, !UPT ;  /* 0x0000000426047292 */ /* 0x000fe4000f8e3c3f */
[----:B------:R-:W-:-:S04]  /*1270*/  SEL R5, R5, RZ, P1 ;  /* 0x000000ff05057207 */ /* 0x000fc80000800000 */
[----:B01----:R-:W-:Y:S01]  /*1280*/  IMAD.U32 R3, RZ, RZ, UR4 ;  /* 0x00000004ff037e24 */ /* 0x003fe2000f8e00ff */
[----:B------:R-:W-:Y:S06]  /*1290*/  @!P0 BRA `(.L_x_19) ;  /* 0x0000000000048947 */ /* 0x000fec0003800000 */
[----:B------:R-:W-:Y:S01]  /*12a0*/  BPT.TRAP 0x1 ;  /* 0x000000040000795c */ /* 0x000fe20000300000 */
.L_x_19:
[C---:B------:R-:W-:Y:S01]  /*12b0*/  IMAD.SHL.U32 R4, R18.reuse, 0x20, RZ ;  /* 0x0000002012047824 */ /* 0x040fe200078e00ff */
[C---:B------:R-:W-:Y:S01]  /*12c0*/  R2P PR, R18.reuse, 0x18 ;  /* 0x0000001812007804 */ /* 0x040fe20000000000 */
[C---:B------:R-:W-:Y:S02]  /*12d0*/  IMAD.SHL.U32 R7, R18.reuse, 0x2, RZ ;  /* 0x0000000212077824 */ /* 0x040fe400078e00ff */
[----:B------:R-:W-:Y:S01]  /*12e0*/  IMAD.SHL.U32 R9, R18, 0x10, RZ ;  /* 0x0000001012097824 */ /* 0x000fe200078e00ff */
[----:B------:R-:W-:-:S04]  /*12f0*/  LOP3.LUT R6, R4, 0xc00, RZ, 0xc0, !PT ;  /* 0x00000c0004067812 */ /* 0x000fc800078ec0ff */
[----:B------:R-:W-:Y:S02]  /*1300*/  LOP3.LUT R6, R6, 0x6, R7, 0xf8, !PT ;  /* 0x0000000606067812 */ /* 0x000fe400078ef807 */
[----:B------:R-:W-:Y:S02]  /*1310*/  LOP3.LUT R8, R9, 0x180, RZ, 0xc0, !PT ;  /* 0x0000018009087812 */ /* 0x000fe400078ec0ff */
[----:B------:R-:W-:Y:S02]  /*1320*/  LOP3.LUT R9, R6, 0x40, R9, 0xf8, !PT ;  /* 0x0000004006097812 */ /* 0x000fe400078ef809 */
[----:B------:R-:W-:Y:S02]  /*1330*/  LOP3.LUT R7, R8, 0x30, R7, 0xf8, !PT ;  /* 0x0000003008077812 */ /* 0x000fe400078ef807 */
[----:B------:R-:W-:Y:S01]  /*1340*/  LOP3.LUT R6, R9, 0x1000, R4, 0xf8, !PT ;  /* 0x0000100009067812 */ /* 0x000fe200078ef804 */
[----:B------:R-:W-:Y:S01]  /*1350*/  IMAD.U32 R9, RZ, RZ, UR39 ;  /* 0x00000027ff097e24 */ /* 0x000fe2000f8e00ff */
[----:B------:R-:W-:Y:S01]  /*1360*/  SHF.L.U32 R8, R3, 0x1f, RZ ;  /* 0x0000001f03087819 */ /* 0x000fe200000006ff */
[----:B------:R-:W-:Y:S01]  /*1370*/  IMAD.MOV.U32 R4, RZ, RZ, 0x10 ;  /* 0x00000010ff047424 */ /* 0x000fe200078e00ff */
[----:B------:R-:W-:Y:S01]  /*1380*/  LOP3.LUT R6, R6, R7, RZ, 0xfc, !PT ;  /* 0x0000000706067212 */ /* 0x000fe200078efcff */
[----:B------:R-:W-:-:S03]  /*1390*/  IMAD R7, R5, 0x8, R0 ;  /* 0x0000000805077824 */ /* 0x000fc600078e0200 */
[----:B------:R-:W-:Y:S01]  /*13a0*/  SEL R4, R4, 0xfffffff0, !P3 ;  /* 0xfffffff004047807 */ /* 0x000fe20005800000 */
[----:B------:R-:W-:Y:S01]  /*13b0*/  IMAD R9, R9, 0x2000, R6 ;  /* 0x0000200009097824 */ /* 0x000fe200078e0206 */
[----:B------:R0:W1:Y:S06]  /*13c0*/  SYNCS.PHASECHK.TRANS64.TRYWAIT P1, [R7+URZ], R8 ;  /* 0x00000008070075a7 */ /* 0x00006c000802017f */
[----:B------:R-:W-:Y:S05]  /*13d0*/  WARPSYNC.ALL ;  /* 0x0000000000007948 */ /* 0x000fea0003800000 */
[----:B------:R-:W-:-:S04]  /*13e0*/  IMAD.IADD R13, R0, 0x1, R9 ;  /* 0x00000001000d7824 */ /* 0x000fc800078e0209 */
[----:B------:R-:W-:Y:S01]  /*13f0*/  IMAD.IADD R24, R13, 0x1, R4 ;  /* 0x000000010d187824 */ /* 0x000fe200078e0204 */
[----:B------:R-:W-:Y:S04]  /*1400*/  LDS.U16 R10, [R13+0xa00] ;  /* 0x000a00000d0a7984 */ /* 0x000fe80000000400 */
[----:B------:R-:W3:Y:S01]  /*1410*/  LDS.U16 R11, [R13+0x800] ;  /* 0x000800000d0b7984 */ /* 0x000ee20000000400 */
[----:B------:R-:W4:Y:S03]  /*1420*/  LDC R9, c[0x0][0x28c] ;  /* 0x0000a300ff097b82 */ /* 0x000f260000000800 */
[----:B------:R-:W-:Y:S04]  /*1430*/  LDS.U16 R12, [R13+0xa08] ;  /* 0x000a08000d0c7984 */ /* 0x000fe80000000400 */
[----:B------:R-:W2:Y:S04]  /*1440*/  LDS.U16 R15, [R13+0x808] ;  /* 0x000808000d0f7984 */ /* 0x000ea80000000400 */
[----:B------:R-:W-:Y:S04]  /*1450*/  LDS.U16 R14, [R24+0xa00] ;  /* 0x000a0000180e7984 */ /* 0x000fe80000000400 */
[----:B------:R-:W0:Y:S04]  /*1460*/  LDS.U16 R21, [R24+0x800] ;  /* 0x0008000018157984 */ /* 0x000e280000000400 */
[----:B------:R-:W-:Y:S04]  /*1470*/  LDS.U16 R20, [R24+0xa08] ;  /* 0x000a080018147984 */ /* 0x000fe80000000400 */
[----:B------:R1:W1:Y:S01]  /*1480*/  LDS.U16 R25, [R24+0x808] ;  /* 0x0008080018197984 */ /* 0x0002620000000400 */
[----:B----4-:R-:W-:-:S02]  /*1490*/  ISETP.GE.AND P2, PT, R9, 0x41, PT ;  /* 0x000000410900780c */ /* 0x010fc40003f46270 */
[----:B---3--:R-:W-:-:S04]  /*14a0*/  PRMT R10, R11, 0x5410, R10 ;  /* 0x000054100b0a7816 */ /* 0x008fc8000000000a */
[-C--:B------:R-:W-:Y:S02]  /*14b0*/  F2FP.F16.E4M3.UNPACK_B R11, R10.reuse ;  /* 0x0000000aff0b723e */ /* 0x080fe400020006ff */
[----:B------:R-:W-:Y:S02]  /*14c0*/  F2FP.F16.E4M3.UNPACK_B R10, R10.H1 ;  /* 0x0000000aff0a723e */ /* 0x000fe400030006ff */
[----:B--2---:R-:W-:Y:S01]  /*14d0*/  PRMT R12, R15, 0x5410, R12 ;  /* 0x000054100f0c7816 */ /* 0x004fe2000000000c */
[--C-:B------:R-:W-:Y:S02]  /*14e0*/  HADD2.F32 R156, -RZ, R11.reuse.H0_H0 ;  /* 0x2000000bff9c7230 */ /* 0x100fe40000004100 */
[--C-:B------:R-:W-:Y:S01]  /*14f0*/  HADD2.F32 R157, -RZ, R10.reuse.H0_H0 ;  /* 0x2000000aff9d7230 */ /* 0x100fe20000004100 */
[-C--:B------:R-:W-:Y:S01]  /*1500*/  F2FP.F16.E4M3.UNPACK_B R15, R12.reuse ;  /* 0x0000000cff0f723e */ /* 0x080fe200020006ff */
[----:B------:R-:W-:Y:S01]  /*1510*/  HADD2.F32 R10, -RZ, R10.H1_H1 ;  /* 0x3000000aff0a7230 */ /* 0x000fe20000004100 */
[----:B------:R-:W-:Y:S01]  /*1520*/  F2FP.F16.E4M3.UNPACK_B R12, R12.H1 ;  /* 0x0000000cff0c723e */ /* 0x000fe200030006ff */
[----:B------:R-:W-:Y:S01]  /*1530*/  HADD2.F32 R11, -RZ, R11.H1_H1 ;  /* 0x3000000bff0b7230 */ /* 0x000fe20000004100 */
[----:B0-----:R-:W-:Y:S01]  /*1540*/  PRMT R14, R21, 0x5410, R14 ;  /* 0x00005410150e7816 */ /* 0x001fe2000000000e */
[--C-:B------:R-:W-:Y:S01]  /*1550*/  HADD2.F32 R158, -RZ, R15.reuse.H0_H0 ;  /* 0x2000000fff9e7230 */ /* 0x100fe20000004100 */
[----:B------:R-:W-:Y:S01]  /*1560*/  F2FP.BF16.F32.PACK_AB R157, R10, R157 ;  /* 0x0000009d0a9d723e */ /* 0x000fe200000010ff */
[----:B------:R-:W-:Y:S01]  /*1570*/  HADD2.F32 R15, -RZ, R15.H1_H1 ;  /* 0x3000000fff0f7230 */ /* 0x000fe20000004100 */
[----:B------:R-:W-:Y:S01]  /*1580*/  F2FP.BF16.F32.PACK_AB R156, R11, R156 ;  /* 0x0000009c0b9c723e */ /* 0x000fe200000010ff */
[----:B------:R-:W-:-:S02]  /*1590*/  HADD2.F32 R159, -RZ, R12.H0_H0 ;  /* 0x2000000cff9f7230 */ /* 0x000fc40000004100 */
[----:B-1----:R-:W-:Y:S01]  /*15a0*/  HADD2.F32 R24, -RZ, R12.H1_H1 ;  /* 0x3000000cff187230 */ /* 0x002fe20000004100 */
[----:B------:R-:W-:Y:S01]  /*15b0*/  PRMT R12, R25, 0x5410, R20 ;  /* 0x00005410190c7816 */ /* 0x000fe20000000014 */
[----:B------:R-:W-:Y:S01]  /*15c0*/  IMAD.MOV.U32 R10, RZ, RZ, R14 ;  /* 0x000000ffff0a7224 */ /* 0x000fe200078e000e */
[----:B------:R-:W-:Y:S02]  /*15d0*/  F2FP.BF16.F32.PACK_AB R158, R15, R158 ;  /* 0x0000009e0f9e723e */ /* 0x000fe400000010ff */
[----:B------:R-:W-:Y:S02]  /*15e0*/  F2FP.BF16.F32.PACK_AB R159, R24, R159 ;  /* 0x0000009f189f723e */ /* 0x000fe400000010ff */
[----:B------:R-:W-:Y:S02]  /*15f0*/  R2UR UR4, R0 ;  /* 0x00000000000472ca */ /* 0x000fe400000e0000 */
[----:B------:R-:W-:Y:S01]  /*1600*/  WARPGROUP.ARRIVE ;  /* 0x00000000000079c5 */ /* 0x000fe20000000000 */
[----:B------:R-:W-:Y:S01]  /*1610*/  UMOV UR7, 0x40000040 ;  /* 0x4000004000077882 */ /* 0x000fe20000000000 */
[----:B------:R-:W-:-:S02]  /*1620*/  F2FP.F16.E4M3.UNPACK_B R11, R14 ;  /* 0x0000000eff0b723e */ /* 0x000fc400020006ff */
[----:B------:R-:W-:Y:S02]  /*1630*/  F2FP.F16.E4M3.UNPACK_B R14, R14.H1 ;  /* 0x0000000eff0e723e */ /* 0x000fe400030006ff */
[-C--:B------:R-:W-:Y:S01]  /*1640*/  F2FP.F16.E4M3.UNPACK_B R15, R12.reuse ;  /* 0x0000000cff0f723e */ /* 0x080fe200020006ff */
[----:B------:R-:W-:Y:S01]  /*1650*/  HADD2.F32 R160, -RZ, R11.H0_H0 ;  /* 0x2000000bffa07230 */ /* 0x000fe20000004100 */
[----:B------:R-:W-:Y:S01]  /*1660*/  F2FP.F16.E4M3.UNPACK_B R20, R12.H1 ;  /* 0x0000000cff14723e */ /* 0x000fe200030006ff */
[----:B------:R-:W-:Y:S02]  /*1670*/  HADD2.F32 R161, -RZ, R14.H0_H0 ;  /* 0x2000000effa17230 */ /* 0x000fe40000004100 */
[----:B------:R-:W-:Y:S01]  /*1680*/  HADD2.F32 R162, -RZ, R15.H0_H0 ;  /* 0x2000000fffa27230 */ /* 0x000fe20000004100 */
[----:B------:R-:W-:Y:S01]  /*1690*/  UIADD3 UR4, UR4, 0xa800, URZ ;  /* 0x0000a80004047890 */ /* 0x000fe2000fffe03f */
[----:B------:R-:W-:Y:S02]  /*16a0*/  HADD2.F32 R163, -RZ, R20.H0_H0 ;  /* 0x20000014ffa37230 */ /* 0x000fe40000004100 */
[----:B------:R-:W-:Y:S01]  /*16b0*/  HADD2.F32 R11, -RZ, R11.H1_H1 ;  /* 0x3000000bff0b7230 */ /* 0x000fe20000004100 */
[----:B------:R-:W-:Y:S01]  /*16c0*/  USHF.R.U32.HI UR4, URZ, 0x4, UR4 ;  /* 0x000000043f047899 */ /* 0x000fe20008011604 */
[----:B------:R-:W-:-:S02]  /*16d0*/  HADD2.F32 R14, -RZ, R14.H1_H1 ;  /* 0x3000000eff0e7230 */ /* 0x000fc40000004100 */
[----:B------:R-:W-:Y:S01]  /*16e0*/  HADD2.F32 R15, -RZ, R15.H1_H1 ;  /* 0x3000000fff0f7230 */ /* 0x000fe20000004100 */
[----:B------:R-:W-:Y:S01]  /*16f0*/  ULOP3.LUT UR4, UR4, 0x3fff, URZ, 0xc0, !UPT ;  /* 0x00003fff04047892 */ /* 0x000fe2000f8ec03f */
[----:B------:R-:W-:Y:S01]  /*1700*/  HADD2.F32 R20, -RZ, R20.H1_H1 ;  /* 0x30000014ff147230 */ /* 0x000fe20000004100 */
[----:B------:R-:W-:Y:S01]  /*1710*/  F2FP.BF16.F32.PACK_AB R160, R11, R160 ;  /* 0x000000a00ba0723e */ /* 0x000fe200000010ff */
[----:B------:R-:W-:Y:S01]  /*1720*/  IMAD.MOV.U32 R11, RZ, RZ, 0x20 ;  /* 0x00000020ff0b7424 */ /* 0x000fe200078e00ff */
[----:B------:R-:W-:Y:S01]  /*1730*/  ULOP3.LUT UR5, UR4, 0x10000, URZ, 0xfc, !UPT ;  /* 0x0001000004057892 */ /* 0x000fe2000f8efc3f */
[----:B------:R-:W-:Y:S02]  /*1740*/  F2FP.BF16.F32.PACK_AB R161, R14, R161 ;  /* 0x000000a10ea1723e */ /* 0x000fe400000010ff */
[----:B------:R-:W-:Y:S01]  /*1750*/  F2FP.BF16.F32.PACK_AB R162, R15, R162 ;  /* 0x000000a20fa2723e */ /* 0x000fe200000010ff */
[----:B------:R-:W-:Y:S01]  /*1760*/  ULEA UR4, UR39, UR5, 0xb ;  /* 0x0000000527047291 */ /* 0x000fe2000f8e583f */
[----:B------:R-:W-:-:S02]  /*1770*/  F2FP.BF16.F32.PACK_AB R163, R20, R163 ;  /* 0x000000a314a3723e */ /* 0x000fc400000010ff */
[----:B------:R-:W-:-:S04]  /*1780*/  SEL R11, R11, 0xffffffe0, !P4 ;  /* 0xffffffe00b0b7807 */ /* 0x000fc80006000000 */
[----:B------:R-:W-:Y:S01]  /*1790*/  UMOV UR6, UR4 ;  /* 0x0000000400067c82 */ /* 0x000fe20008000000 */
[----:B------:R-:W-:Y:S01]  /*17a0*/  IMAD.IADD R155, R13, 0x1, R11 ;  /* 0x000000010d9b7824 */ /* 0x000fe200078e020b */
[----:B------:R-:W-:Y:S01]  /*17b0*/  HGMMA.64x256x16.F32.BF16 R24, R156, gdesc[UR4], RZ, !UPT, gsb0 ;  /* 0x03e000049c187df0 */ /* 0x000fe2000c0018ff */
[----:B------:R-:W-:Y:S01]  /*17c0*/  UIADD3 UR6, UR4, 0x2, URZ ;  /* 0x0000000204067890 */ /* 0x000fe2000fffe03f */
[----:B------:R-:W-:Y:S01]  /*17d0*/  UMOV UR7, 0x40000040 ;  /* 0x4000004000077882 */ /* 0x000fe20000000000 */
[----:B------:R-:W-:Y:S02]  /*17e0*/  WARPGROUP.DEPBAR.LE gsb0, 0x0 ;  /* 0x00008000000079c5 */ /* 0x000fe40000010000 */
[----:B------:R-:W-:-:S15]  /*17f0*/  WARPGROUP.ARRIVE ;  /* 0x00000000000079c5 */ /* 0x000fde0000000000 */
[----:B------:R-:W-:-:S08]  /*1800*/  NOP ;  /* 0x0000000000007918 */ /* 0x000fd00000000000 */
[----:B------:R-:W-:Y:S01]  /*1810*/  HGMMA.64x256x16.F32.BF16 R24, R160, gdesc[UR4], R24, gsb0 ;  /* 0x03e00004a0187df0 */ /* 0x000fe20008001818 */
[----:B------:R-:W-:Y:S01]  /*1820*/  UIADD3 UR6, UR4, 0x4, URZ ;  /* 0x0000000404067890 */ /* 0x000fe2000fffe03f */
[----:B------:R-:W-:Y:S01]  /*1830*/  UMOV UR7, 0x40000040 ;  /* 0x4000004000077882 */ /* 0x000fe20000000000 */
[----:B------:R-:W-:Y:S01]  /*1840*/  UIADD3 UR4, UR4, 0x6, URZ ;  /* 0x0000000604047890 */ /* 0x000fe2000fffe03f */
[----:B------:R-:W-:Y:S02]  /*1850*/  WARPGROUP.DEPBAR.LE gsb0, 0x0 ;  /* 0x00008000000079c5 */ /* 0x000fe40000010000 */
[----:B------:R-:W-:Y:S04]  /*1860*/  LDS.U16 R13, [R155+0xa00] ;  /* 0x000a00009b0d7984 */ /* 0x000fe80000000400 */
[----:B------:R-:W0:Y:S04]  /*1870*/  LDS.U16 R14, [R155+0x800] ;  /* 0x000800009b0e7984 */ /* 0x000e280000000400 */
[----:B------:R-:W-:Y:S04]  /*1880*/  LDS.U16 R15, [R155+0xa08] ;  /* 0x000a08009b0f7984 */ /* 0x000fe80000000400 */
[----:B------:R1:W2:Y:S02]  /*1890*/  LDS.U16 R20, [R155+0x808] ;  /* 0x000808009b147984 */ /* 0x0002a40000000400 */
[----:B-1----:R-:W-:Y:S01]  /*18a0*/  IMAD.IADD R155, R4, 0x1, R155 ;  /* 0x00000001049b7824 */ /* 0x002fe200078e029b */
[----:B0-----:R-:W-:-:S04]  /*18b0*/  PRMT R13, R14, 0x5410, R13 ;  /* 0x000054100e0d7816 */ /* 0x001fc8000000000d */
[-C--:B------:R-:W-:Y:S02]  /*18c0*/  F2FP.F16.E4M3.UNPACK_B R14, R13.reuse ;  /* 0x0000000dff0e723e */ /* 0x080fe400020006ff */
[----:B------:R-:W-:Y:S02]  /*18d0*/  F2FP.F16.E4M3.UNPACK_B R13, R13.H1 ;  /* 0x0000000dff0d723e */ /* 0x000fe400030006ff */
[----:B--2---:R-:W-:Y:S01]  /*18e0*/  PRMT R15, R20, 0x5410, R15 ;  /* 0x00005410140f7816 */ /* 0x004fe2000000000f */
[--C-:B------:R-:W-:Y:S02]  /*18f0*/  HADD2.F32 R160, -RZ, R14.reuse.H0_H0 ;  /* 0x2000000effa07230 */ /* 0x100fe40000004100 */
[----:B------:R-:W-:Y:S01]  /*1900*/  HADD2.F32 R21, -RZ, R14.H1_H1 ;  /* 0x3000000eff157230 */ /* 0x000fe20000004100 */
[-C--:B------:R-:W-:Y:S01]  /*1910*/  F2FP.F16.E4M3.UNPACK_B R20, R15.reuse ;  /* 0x0000000fff14723e */ /* 0x080fe200020006ff */
[--C-:B------:R-:W-:Y:S01]  /*1920*/  HADD2.F32 R161, -RZ, R13.reuse.H0_H0 ;  /* 0x2000000dffa17230 */ /* 0x100fe20000004100 */
[----:B------:R-:W-:Y:S01]  /*1930*/  F2FP.F16.E4M3.UNPACK_B R15, R15.H1 ;  /* 0x0000000fff0f723e */ /* 0x000fe200030006ff */
[----:B------:R-:W-:Y:S01]  /*1940*/  HADD2.F32 R14, -RZ, R13.H1_H1 ;  /* 0x3000000dff0e7230 */ /* 0x000fe20000004100 */
[----:B------:R-:W-:Y:S01]  /*1950*/  F2FP.BF16.F32.PACK_AB R160, R21, R160 ;  /* 0x000000a015a0723e */ /* 0x000fe200000010ff */
[----:B------:R-:W-:-:S02]  /*1960*/  HADD2.F32 R162, -RZ, R20.H0_H0 ;  /* 0x20000014ffa27230 */ /* 0x000fc40000004100 */
[----:B------:R-:W-:Y:S01]  /*1970*/  HADD2.F32 R13, -RZ, R20.H1_H1 ;  /* 0x30000014ff0d7230 */ /* 0x000fe20000004100 */
[----:B------:R-:W-:Y:S01]  /*1980*/  F2FP.BF16.F32.PACK_AB R161, R14, R161 ;  /* 0x000000a10ea1723e */ /* 0x000fe200000010ff */
[--C-:B------:R-:W-:Y:S02]  /*1990*/  HADD2.F32 R163, -RZ, R15.reuse.H0_H0 ;  /* 0x2000000fffa37230 */ /* 0x100fe40000004100 */
[----:B------:R-:W-:Y:S01]  /*19a0*/  HADD2.F32 R20, -RZ, R15.H1_H1 ;  /* 0x3000000fff147230 */ /* 0x000fe20000004100 */
[----:B------:R-:W-:-:S04]  /*19b0*/  F2FP.BF16.F32.PACK_AB R162, R13, R162 ;  /* 0x000000a20da2723e */ /* 0x000fc800000010ff */
[----:B------:R-:W-:-:S04]  /*19c0*/  F2FP.BF16.F32.PACK_AB R163, R20, R163 ;  /* 0x000000a314a3723e */ /* 0x000fc800000010ff */
[----:B------:R-:W-:-:S06]  /*19d0*/  WARPGROUP.ARRIVE ;  /* 0x00000000000079c5 */ /* 0x000fcc0000000000 */
[----:B------:R-:W-:Y:S01]  /*19e0*/  HGMMA.64x256x16.F32.BF16 R24, R160, gdesc[UR4], R24, gsb0 ;  /* 0x03e00004a0187df0 */ /* 0x000fe20008001818 */
[----:B------:R-:W-:Y:S01]  /*19f0*/  UMOV UR6, UR4 ;  /* 0x0000000400067c82 */ /* 0x000fe20008000000 */
[----:B------:R-:W-:Y:S01]  /*1a00*/  UMOV UR7, 0x40000040 ;  /* 0x4000004000077882 */ /* 0x000fe20000000000 */
[----:B------:R-:W-:Y:S02]  /*1a10*/  WARPGROUP.DEPBAR.LE gsb0, 0x0 ;  /* 0x00008000000079c5 */ /* 0x000fe40000010000 */
[----:B------:R-:W-:Y:S04]  /*1a20*/  LDS.U16 R13, [R155+0xa00] ;  /* 0x000a00009b0d7984 */ /* 0x000fe80000000400 */
[----:B------:R-:W0:Y:S04]  /*1a30*/  LDS.U16 R14, [R155+0x800] ;  /* 0x000800009b0e7984 */ /* 0x000e280000000400 */
[----:B------:R-:W-:Y:S04]  /*1a40*/  LDS.U16 R15, [R155+0xa08] ;  /* 0x000a08009b0f7984 */ /* 0x000fe80000000400 */
[----:B------:R-:W1:Y:S01]  /*1a50*/  LDS.U16 R20, [R155+0x808] ;  /* 0x000808009b147984 */ /* 0x000e620000000400 */
[----:B0-----:R-:W-:-:S04]  /*1a60*/  PRMT R13, R14, 0x5410, R13 ;  /* 0x000054100e0d7816 */ /* 0x001fc8000000000d */
[-C--:B------:R-:W-:Y:S02]  /*1a70*/  F2FP.F16.E4M3.UNPACK_B R14, R13.reuse ;  /* 0x0000000dff0e723e */ /* 0x080fe400020006ff */
[----:B------:R-:W-:Y:S02]  /*1a80*/  F2FP.F16.E4M3.UNPACK_B R13, R13.H1 ;  /* 0x0000000dff0d723e */ /* 0x000fe400030006ff */
[----:B-1----:R-:W-:Y:S01]  /*1a90*/  PRMT R15, R20, 0x5410, R15 ;  /* 0x00005410140f7816 */ /* 0x002fe2000000000f */
        /* <DEDUP_REMOVED lines=15> */
[----:B------:R-:W-:Y:S03]  /*1b90*/  HGMMA.64x256x16.F32.BF16 R24, R160, gdesc[UR4], R24, gsb0 ;  /* 0x03e00004a0187df0 */ /* 0x000fe60008001818 */
[----:B------:R-:W-:Y:S02]  /*1ba0*/  WARPGROUP.DEPBAR.LE gsb0, 0x0 ;  /* 0x00008000000079c5 */ /* 0x000fe40000010000 */
[----:B------:R-:W-:Y:S05]  /*1bb0*/  @!P2 BRA `(.L_x_20) ;  /* 0x000000000090a947 */ /* 0x000fea0003800000 */
[----:B------:R-:W-:Y:S05]  /*1bc0*/  @!P0 BRA `(.L_x_21) ;  /* 0x0000000000048947 */ /* 0x000fea0003800000 */
[----:B------:R-:W-:Y:S01]  /*1bd0*/  BPT.TRAP 0x1 ;  /* 0x000000040000795c */ /* 0x000fe20000300000 */
.L_x_21:
[----:B------:R-:W-:-:S04]  /*1be0*/  IMAD R13, R5, 0x2000, R6 ;  /* 0x00002000050d7824 */ /* 0x000fc800078e0206 */
[----:B------:R-:W-:Y:S01]  /*1bf0*/  IMAD.IADD R13, R0, 0x1, R13 ;  /* 0x00000001000d7824 */ /* 0x000fe200078e020d */
[----:B------:R-:W-:Y:S06]  /*1c00*/  @P1 BRA `(.L_x_22) ;  /* 0x0000000000081947 */ /* 0x000fec0003800000 */
[----:B------:R-:W0:Y:S02]  /*1c10*/  SYNCS.PHASECHK.TRANS64.TRYWAIT P1, [R7+URZ], R8 ;  /* 0x00000008070075a7 */ /* 0x000e24000802017f */
[----:B0-----:R-:W-:Y:S05]  /*1c20*/  @!P1 BRA `(.L_x_23) ;  /* 0x000000c000909947 */ /* 0x001fea0003800000 */
.L_x_22:
[----:B------:R-:W-:Y:S01]  /*1c30*/  LDS.U16 R10, [R13+0xa08] ;  /* 0x000a08000d0a7984 */ /* 0x000fe20000000400 */
[----:B------:R-:W-:-:S03]  /*1c40*/  IMAD.IADD R20, R4, 0x1, R13 ;  /* 0x0000000104147824 */ /* 0x000fc600078e020d */
[----:B------:R-:W1:Y:S04]  /*1c50*/  LDS.U16 R15, [R13+0x808] ;  /* 0x000808000d0f7984 */ /* 0x000e680000000400 */
[----:B0-----:R-:W-:Y:S04]  /*1c60*/  LDS.U16 R7, [R13+0xa00] ;  /* 0x000a00000d077984 */ /* 0x001fe80000000400 */
[----:B------:R-:W0:Y:S04]  /*1c70*/  LDS.U16 R8, [R13+0x800] ;  /* 0x000800000d087984 */ /* 0x000e280000000400 */
[----:B------:R-:W-:Y:S04]  /*1c80*/  LDS.U16 R12, [R20+0xa00] ;  /* 0x000a0000140c7984 */ /* 0x000fe80000000400 */
[----:B------:R-:W2:Y:S04]  /*1c90*/  LDS.U16 R21, [R20+0x800] ;  /* 0x0008000014157984 */ /* 0x000ea80000000400 */
[----:B------:R-:W-:Y:S04]  /*1ca0*/  LDS.U16 R14, [R20+0xa08] ;  /* 0x000a0800140e7984 */ /* 0x000fe80000000400 */
[----:B------:R-:W3:Y:S01]  /*1cb0*/  LDS.U16 R155, [R20+0x808] ;  /* 0x00080800149b7984 */ /* 0x000ee20000000400 */
[----:B-1----:R-:W-:-:S04]  /*1cc0*/  PRMT R10, R15, 0x5410, R10 ;  /* 0x000054100f0a7816 */ /* 0x002fc8000000000a */
[-C--:B------:R-:W-:Y:S02]  /*1cd0*/  F2FP.F16.E4M3.UNPACK_B R15, R10.reuse ;  /* 0x0000000aff0f723e */ /* 0x080fe400020006ff */
[----:B------:R-:W-:Y:S02]  /*1ce0*/  F2FP.F16.E4M3.UNPACK_B R10, R10.H1 ;  /* 0x0000000aff0a723e */ /* 0x000fe400030006ff */
[----:B0-----:R-:W-:Y:S01]  /*1cf0*/  PRMT R7, R8, 0x5410, R7 ;  /* 0x0000541008077816 */ /* 0x001fe20000000007 */
[--C-:B------:R-:W-:Y:S02]  /*1d00*/  HADD2.F32 R158, -RZ, R15.reuse.H0_H0 ;  /* 0x2000000fff9e7230 */ /* 0x100fe40000004100 */
[--C-:B------:R-:W-:Y:S01]  /*1d10*/  HADD2.F32 R159, -RZ, R10.reuse.H0_H0 ;  /* 0x2000000aff9f7230 */ /* 0x100fe20000004100 */
[-C--:B------:R-:W-:Y:S01]  /*1d20*/  F2FP.F16.E4M3.UNPACK_B R8, R7.reuse ;  /* 0x00000007ff08723e */ /* 0x080fe200020006ff */
[----:B------:R-:W-:Y:S01]  /*1d30*/  HADD2.F32 R10, -RZ, R10.H1_H1 ;  /* 0x3000000aff0a7230 */ /* 0x000fe20000004100 */
[----:B------:R-:W-:Y:S01]  /*1d40*/  F2FP.F16.E4M3.UNPACK_B R7, R7.H1 ;  /* 0x00000007ff07723e */ /* 0x000fe200030006ff */
[----:B------:R-:W-:-:S02]  /*1d50*/  HADD2.F32 R15, -RZ, R15.H1_H1 ;  /* 0x3000000fff0f7230 */ /* 0x000fc40000004100 */
[--C-:B------:R-:W-:Y:S01]  /*1d60*/  HADD2.F32 R156, -RZ, R8.reuse.H0_H0 ;  /* 0x20000008ff9c7230 */ /* 0x100fe20000004100 */
[----:B------:R-:W-:Y:S01]  /*1d70*/  F2FP.BF16.F32.PACK_AB R159, R10, R159 ;  /* 0x0000009f0a9f723e */ /* 0x000fe200000010ff */
[----:B------:R-:W-:Y:S01]  /*1d80*/  HADD2.F32 R13, -RZ, R8.H1_H1 ;  /* 0x30000008ff0d7230 */ /* 0x000fe20000004100 */
[----:B--2---:R-:W-:Y:S01]  /*1d90*/  PRMT R10, R21, 0x5410, R12 ;  /* 0x00005410150a7816 */ /* 0x004fe2000000000c */
[--C-:B------:R-:W-:Y:S01]  /*1da0*/  HADD2.F32 R157, -RZ, R7.reuse.H0_H0 ;  /* 0x20000007ff9d7230 */ /* 0x100fe20000004100 */
[----:B------:R-:W-:Y:S01]  /*1db0*/  F2FP.BF16.F32.PACK_AB R158, R15, R158 ;  /* 0x0000009e0f9e723e */ /* 0x000fe200000010ff */
[----:B------:R-:W-:Y:S01]  /*1dc0*/  HADD2.F32 R8, -RZ, R7.H1_H1 ;  /* 0x30000007ff087230 */ /* 0x000fe20000004100 */
[----:B------:R-:W-:Y:S02]  /*1dd0*/  F2FP.BF16.F32.PACK_AB R156, R13, R156 ;  /* 0x0000009c0d9c723e */ /* 0x000fe400000010ff */
[----:B---3--:R-:W-:Y:S02]  /*1de0*/  PRMT R12, R155, 0x5410, R14 ;  /* 0x000054109b0c7816 */ /* 0x008fe4000000000e */
[----:B------:R-:W-:-:S07]  /*1df0*/  F2FP.BF16.F32.PACK_AB R157, R8, R157 ;  /* 0x0000009d089d723e */ /* 0x000fce00000010ff */
.L_x_20:
[----:B------:R-:W-:-:S06]  /*1e00*/  UISETP.NE.AND UP0, UPT, UR40, 0x1, UPT ;  /* 0x000000012800788c */ /* 0x000fcc000bf05270 */
[----:B------:R-:W-:-:S13]  /*1e10*/  PLOP3.LUT P1, PT, PT, PT, UP0, 0x80, 0x0 ;  /* 0x000000000000781c */ /* 0x000fda0003f2f008 */
[----:B------:R-:W-:Y:S05]  /*1e20*/  @!P1 BRA `(.L_x_24) ;  /* 0x0000001000409947 */ /* 0x000fea0003800000 */
[----:B------:R-:W-:-:S13]  /*1e30*/  ISETP.GT.AND P1, PT, R9, 0x80, PT ;  /* 0x000000800900780c */ /* 0x000fda0003f24270 */
[----:B------:R-:W-:Y:S02]  /*1e40*/  @!P1 IMAD.SHL.U32 R13, R5, 0x2000, RZ ;  /* 0x00002000050d9824 */ /* 0x000fe400078e00ff */
[----:B------:R-:W-:Y:S01]  /*1e50*/  @!P1 IMAD.U32 R7, RZ, RZ, UR39 ;  /* 0x00000027ff079e24 */ /* 0x000fe2000f8e00ff */
[----:B------:R-:W-:Y:S06]  /*1e60*/  @!P1 BRA `(.L_x_25) ;  /* 0x00000008009c9947 */ /* 0x000fec0003800000 */
[----:B------:R-:W-:Y:S01]  /*1e70*/  UIADD3 UR4, UR40, -0x1, URZ ;  /* 0xffffffff28047890 */ /* 0x000fe2000fffe03f */
[----:B------:R-:W-:Y:S02]  /*1e80*/  IMAD.MOV.U32 R14, RZ, RZ, R5 ;  /* 0x000000ffff0e7224 */ /* 0x000fe400078e0005 */
[----:B------:R-:W-:-:S03]  /*1e90*/  IMAD.U32 R7, RZ, RZ, UR39 ;  /* 0x00000027ff077e24 */ /* 0x000fc6000f8e00ff */
[----:B------:R-:W-:-:S07]  /*1ea0*/  IMAD.U32 R13, RZ, RZ, UR4 ;  /* 0x00000004ff0d7e24 */ /* 0x000fce000f8e00ff */
.L_x_33:
[----:B------:R-:W-:Y:S01]  /*1eb0*/  IMAD.MOV.U32 R9, RZ, RZ, 0x40000040 ;  /* 0x40000040ff097424 */ /* 0x000fe200078e00ff */
[----:B------:R-:W-:Y:S01]  /*1ec0*/  LEA R8, R14, UR5, 0xb ;  /* 0x000000050e087c11 */ /* 0x000fe2000f8e58ff */
[----:B------:R-:W-:Y:S05]  /*1ed0*/  YIELD ;  /* 0x0000000000007946 */ /* 0x000fea0003800000 */
[----:B------:R-:W-:Y:S05]  /*1ee0*/  WARPSYNC.ALL ;  /* 0x0000000000007948 */ /* 0x000fea0003800000 */
[----:B------:R-:W-:Y:S01]  /*1ef0*/  R2UR UR6, R8 ;  /* 0x00000000080672ca */ /* 0x000fe200000e0000 */
[----:B------:R-:W-:Y:S01]  /*1f00*/  WARPGROUP.ARRIVE ;  /* 0x00000000000079c5 */ /* 0x000fe20000000000 */
[----:B------:R-:W-:Y:S01]  /*1f10*/  R2UR UR7, R9 ;  /* 0x00000000090772ca */ /* 0x000fe200000e0000 */
[----:B------:R-:W-:-:S05]  /*1f20*/  VIADD R5, R14, 0x1 ;  /* 0x000000010e057836 */ /* 0x000fca0000000000 */
[----:B------:R-:W-:-:S04]  /*1f30*/  ISETP.NE.AND P1, PT, R5, 0x5, PT ;  /* 0x000000050500780c */ /* 0x000fc80003f25270 */
[----:B------:R-:W-:Y:S02]  /*1f40*/  SEL R0, RZ, 0x1, P1 ;  /* 0x00000001ff007807 */ /* 0x000fe40000800000 */
[----:B------:R-:W-:Y:S01]  /*1f50*/  SEL R5, R5, RZ, P1 ;  /* 0x000000ff05057207 */ /* 0x000fe20000800000 */
[----:B------:R-:W-:Y:S01]  /*1f60*/  HGMMA.64x256x16.F32.BF16 R24, R156, gdesc[UR4], R24, gsb0 ;  /* 0x03e000049c187df0 */ /* 0x000fe20008001818 */
[----:B------:R-:W-:Y:S02]  /*1f70*/  LOP3.LUT R3, R3, R0, RZ, 0x3c, !PT ;  /* 0x0000000003037212 */ /* 0x000fe400078e3cff */
[----:B------:R-:W-:Y:S02]  /*1f80*/  WARPGROUP.DEPBAR.LE gsb0, 0x0 ;  /* 0x00008000000079c5 */ /* 0x000fe40000010000 */
[----:B------:R-:W-:Y:S05]  /*1f90*/  @!P0 BRA `(.L_x_26) ;  /* 0x0000000000048947 */ /* 0x000fea0003800000 */
[----:B------:R-:W-:Y:S01]  /*1fa0*/  BPT.TRAP 0x1 ;  /* 0x000000040000795c */ /* 0x000fe20000300000 */
.L_x_26:
[----:B------:R-:W0:Y:S01]  /*1fb0*/  S2UR UR6, SR_CgaCtaId ;  /* 0x00000000000679c3 */ /* 0x000e220000008800 */
[-C--:B------:R-:W-:Y:S01]  /*1fc0*/  F2FP.F16.E4M3.UNPACK_B R0, R10.reuse ;  /* 0x0000000aff00723e */ /* 0x080fe200020006ff */
[----:B------:R-:W-:Y:S01]  /*1fd0*/  UMOV UR4, 0x400 ;  /* 0x0000040000047882 */ /* 0x000fe20000000000 */
[----:B------:R-:W-:Y:S01]  /*1fe0*/  F2FP.F16.E4M3.UNPACK_B R10, R10.H1 ;  /* 0x0000000aff0a723e */ /* 0x000fe200030006ff */
[----:B------:R-:W-:Y:S01]  /*1ff0*/  VIADD R20, R8, 0x2 ;  /* 0x0000000208147836 */ /* 0x000fe20000000000 */
[----:B------:R-:W-:Y:S01]  /*2000*/  SHF.L.U32 R156, R3, 0x1f, RZ ;  /* 0x0000001f039c7819 */ /* 0x000fe200000006ff */
[--C-:B------:R-:W-:Y:S02]  /*2010*/  HADD2.F32 R160, -RZ, R0.reuse.H0_H0 ;  /* 0x20000000ffa07230 */ /* 0x100fe40000004100 */
[----:B------:R-:W-:Y:S01]  /*2020*/  HADD2.F32 R9, -RZ, R0.H1_H1 ;  /* 0x30000000ff097230 */ /* 0x000fe20000004100 */
[-C--:B------:R-:W-:Y:S01]  /*2030*/  F2FP.F16.E4M3.UNPACK_B R0, R12.reuse ;  /* 0x0000000cff00723e */ /* 0x080fe200020006ff */
[----:B------:R-:W-:Y:S01]  /*2040*/  IMAD.MOV.U32 R21, RZ, RZ, 0x40000040 ;  /* 0x40000040ff157424 */ /* 0x000fe200078e00ff */
[----:B------:R-:W-:Y:S01]  /*2050*/  F2FP.F16.E4M3.UNPACK_B R12, R12.H1 ;  /* 0x0000000cff0c723e */ /* 0x000fe200030006ff */
[----:B------:R-:W-:Y:S01]  /*2060*/  HADD2.F32 R161, -RZ, R10.H0_H0 ;  /* 0x2000000affa17230 */ /* 0x000fe20000004100 */
[----:B------:R-:W-:Y:S01]  /*2070*/  F2FP.BF16.F32.PACK_AB R160, R9, R160 ;  /* 0x000000a009a0723e */ /* 0x000fe200000010ff */
[--C-:B------:R-:W-:Y:S01]  /*2080*/  HADD2.F32 R162, -RZ, R0.reuse.H0_H0 ;  /* 0x20000000ffa27230 */ /* 0x100fe20000004100 */
[----:B------:R-:W-:Y:S01]  /*2090*/  R2UR UR7, R21 ;  /* 0x00000000150772ca */ /* 0x000fe200000e0000 */
[----:B------:R-:W-:-:S02]  /*20a0*/  HADD2.F32 R15, -RZ, R0.H1_H1 ;  /* 0x30000000ff0f7230 */ /* 0x000fc40000004100 */
[----:B------:R-:W-:Y:S02]  /*20b0*/  HADD2.F32 R163, -RZ, R12.H0_H0 ;  /* 0x2000000cffa37230 */ /* 0x000fe40000004100 */
[----:B------:R-:W-:Y:S01]  /*20c0*/  HADD2.F32 R10, -RZ, R10.H1_H1 ;  /* 0x3000000aff0a7230 */ /* 0x000fe20000004100 */
[----:B------:R-:W-:Y:S01]  /*20d0*/  F2FP.BF16.F32.PACK_AB R162, R15, R162 ;  /* 0x000000a20fa2723e */ /* 0x000fe200000010ff */
[----:B------:R-:W-:Y:S01]  /*20e0*/  HADD2.F32 R12, -RZ, R12.H1_H1 ;  /* 0x3000000cff0c7230 */ /* 0x000fe20000004100 */
[----:B0-----:R-:W-:Y:S01]  /*20f0*/  ULEA UR4, UR6, UR4, 0x18 ;  /* 0x0000000406047291 */ /* 0x001fe2000f8ec03f */
[----:B------:R-:W-:Y:S01]  /*2100*/  R2UR UR6, R20 ;  /* 0x00000000140672ca */ /* 0x000fe200000e0000 */
[----:B------:R-:W-:Y:S01]  /*2110*/  IMAD R9, R14, 0x2000, R11 ;  /* 0x000020000e097824 */ /* 0x000fe200078e020b */
[----:B------:R-:W-:Y:S01]  /*2120*/  F2FP.BF16.F32.PACK_AB R161, R10, R161 ;  /* 0x000000a10aa1723e */ /* 0x000fe200000010ff */
[----:B------:R-:W-:Y:S01]  /*2130*/  VIADD R14, R8, 0x4 ;  /* 0x00000004080e7836 */ /* 0x000fe20000000000 */
[----:B------:R-:W-:Y:S01]  /*2140*/  F2FP.BF16.F32.PACK_AB R163, R12, R163 ;  /* 0x000000a30ca3723e */ /* 0x000fe200000010ff */
[----:B------:R-:W-:-:S02]  /*2150*/  IMAD.U32 R0, RZ, RZ, UR4 ;  /* 0x00000004ff007e24 */ /* 0x000fc4000f8e00ff */
[----:B------:R-:W-:Y:S02]  /*2160*/  VIADD R8, R8, 0x6 ;  /* 0x0000000608087836 */ /* 0x000fe40000000000 */
[----:B------:R-:W-:Y:S01]  /*2170*/  IMAD R155, R5, 0x8, R0 ;  /* 0x00000008059b7824 */ /* 0x000fe200078e0200 */
[----:B------:R-:W-:-:S03]  /*2180*/  IADD3 R9, R0, R9, R6 ;  /* 0x0000000900097210 */ /* 0x000fc60007ffe006 */
[----:B------:R0:W1:Y:S01]  /*2190*/  SYNCS.PHASECHK.TRANS64.TRYWAIT P1, [R155+URZ], R156 ;  /* 0x0000009c9b0075a7 */ /* 0x000062000802017f */
[----:B------:R-:W-:-:S06]  /*21a0*/  WARPGROUP.ARRIVE ;  /* 0x00000000000079c5 */ /* 0x000fcc0000000000 */
[----:B------:R-:W-:Y:S01]  /*21b0*/  HGMMA.64x256x16.F32.BF16 R24, R160, gdesc[UR4], R24, gsb0 ;  /* 0x03e00004a0187df0 */ /* 0x000fe20008001818 */
[----:B------:R-:W-:Y:S02]  /*21c0*/  R2UR UR6, R14 ;  /* 0x000000000e0672ca */ /* 0x000fe400000e0000 */
[----:B------:R-:W-:Y:S02]  /*21d0*/  WARPGROUP.DEPBAR.LE gsb0, 0x0 ;  /* 0x00008000000079c5 */ /* 0x000fe40000010000 */
[----:B------:R-:W-:Y:S04]  /*21e0*/  LDS.U16 R10, [R9+0xa00] ;  /* 0x000a0000090a7984 */ /* 0x000fe80000000400 */
[----:B------:R-:W2:Y:S04]  /*21f0*/  LDS.U16 R15, [R9+0x800] ;  /* 0x00080000090f7984 */ /* 0x000ea80000000400 */
[----:B------:R-:W-:Y:S04]  /*2200*/  LDS.U16 R12, [R9+0xa08] ;  /* 0x000a0800090c7984 */ /* 0x000fe80000000400 */
[----:B------:R-:W3:Y:S01]  /*2210*/  LDS.U16 R21, [R9+0x808] ;  /* 0x0008080009157984 */ /* 0x000ee20000000400 */
[----:B--2---:R-:W-:-:S04]  /*2220*/  PRMT R10, R15, 0x5410, R10 ;  /* 0x000054100f0a7816 */ /* 0x004fc8000000000a */
[-C--:B------:R-:W-:Y:S02]  /*2230*/  F2FP.F16.E4M3.UNPACK_B R15, R10.reuse ;  /* 0x0000000aff0f723e */ /* 0x080fe400020006ff */
[----:B------:R-:W-:Y:S02]  /*2240*/  F2FP.F16.E4M3.UNPACK_B R10, R10.H1 ;  /* 0x0000000aff0a723e */ /* 0x000fe400030006ff */
[----:B---3--:R-:W-:Y:S01]  /*2250*/  PRMT R12, R21, 0x5410, R12 ;  /* 0x00005410150c7816 */ /* 0x008fe2000000000c */
[--C-:B------:R-:W-:Y:S02]  /*2260*/  HADD2.F32 R160, -RZ, R15.reuse.H0_H0 ;  /* 0x2000000fffa07230 */ /* 0x100fe40000004100 */
[----:B------:R-:W-:Y:S01]  /*2270*/  HADD2.F32 R21, -RZ, R15.H1_H1 ;  /* 0x3000000fff157230 */ /* 0x000fe20000004100 */
[-C--:B------:R-:W-:Y:S01]  /*2280*/  F2FP.F16.E4M3.UNPACK_B R20, R12.reuse ;  /* 0x0000000cff14723e */ /* 0x080fe200020006ff */
[----:B------:R-:W-:Y:S01]  /*2290*/  IMAD.MOV.U32 R15, RZ, RZ, 0x40000040 ;  /* 0x40000040ff0f7424 */ /* 0x000fe200078e00ff */
[----:B------:R-:W-:Y:S01]  /*22a0*/  F2FP.F16.E4M3.UNPACK_B R12, R12.H1 ;  /* 0x0000000cff0c723e */ /* 0x000fe200030006ff */
[--C-:B------:R-:W-:Y:S01]  /*22b0*/  HADD2.F32 R161, -RZ, R10.reuse.H0_H0 ;  /* 0x2000000affa17230 */ /* 0x100fe20000004100 */
[----:B------:R-:W-:Y:S01]  /*22c0*/  F2FP.BF16.F32.PACK_AB R160, R21, R160 ;  /* 0x000000a015a0723e */ /* 0x000fe200000010ff */
[----:B------:R-:W-:Y:S01]  /*22d0*/  HADD2.F32 R10, -RZ, R10.H1_H1 ;  /* 0x3000000aff0a7230 */ /* 0x000fe20000004100 */
[----:B------:R-:W-:Y:S01]  /*22e0*/  R2UR UR7, R15 ;  /* 0x000000000f0772ca */ /* 0x000fe200000e0000 */
[----:B------:R-:W-:-:S02]  /*22f0*/  HADD2.F32 R163, -RZ, R12.H0_H0 ;  /* 0x2000000cffa37230 */ /* 0x000fc40000004100 */
[--C-:B------:R-:W-:Y:S01]  /*2300*/  HADD2.F32 R162, -RZ, R20.reuse.H0_H0 ;  /* 0x20000014ffa27230 */ /* 0x100fe20000004100 */
[----:B------:R-:W-:Y:S01]  /*2310*/  F2FP.BF16.F32.PACK_AB R161, R10, R161 ;  /* 0x000000a10aa1723e */ /* 0x000fe200000010ff */
[----:B------:R-:W-:Y:S02]  /*2320*/  HADD2.F32 R15, -RZ, R20.H1_H1 ;  /* 0x30000014ff0f7230 */ /* 0x000fe40000004100 */
[----:B------:R-:W-:Y:S02]  /*2330*/  HADD2.F32 R12, -RZ, R12.H1_H1 ;  /* 0x3000000cff0c7230 */ /* 0x000fe40000004100 */
[----:B------:R-:W-:Y:S01]  /*2340*/  IMAD.IADD R20, R4, 0x1, R9 ;  /* 0x0000000104147824 */ /* 0x000fe200078e0209 */
[----:B------:R-:W-:Y:S02]  /*2350*/  F2FP.BF16.F32.PACK_AB R162, R15, R162 ;  /* 0x000000a20fa2723e */ /* 0x000fe400000010ff */
[----:B------:R-:W-:-:S04]  /*2360*/  F2FP.BF16.F32.PACK_AB R163, R12, R163 ;  /* 0x000000a30ca3723e */ /* 0x000fc800000010ff */
        /* <DEDUP_REMOVED lines=9> */
[----:B------:R-:W-:Y:S02]  /*2400*/  F2FP.F16.E4M3.UNPACK_B R10, R9 ;  /* 0x00000009ff0a723e */ /* 0x000fe400020006ff */
[----:B---3--:R-:W-:-:S03]  /*2410*/  PRMT R12, R15, 0x5410, R12 ;  /* 0x000054100f0c7816 */ /* 0x008fc6000000000c */
[--C-:B------:R-:W-:Y:S02]  /*2420*/  HADD2.F32 R160, -RZ, R10.reuse.H0_H0 ;  /* 0x2000000affa07230 */ /* 0x100fe40000004100 */
[----:B------:R-:W-:Y:S01]  /*2430*/  HADD2.F32 R15, -RZ, R10.H1_H1 ;  /* 0x3000000aff0f7230 */ /* 0x000fe20000004100 */
[----:B------:R-:W-:Y:S01]  /*2440*/  F2FP.F16.E4M3.UNPACK_B R10, R9.H1 ;  /* 0x00000009ff0a723e */ /* 0x000fe200030006ff */
[----:B------:R-:W-:Y:S01]  /*2450*/  IMAD.MOV.U32 R9, RZ, RZ, 0x40000040 ;  /* 0x40000040ff097424 */ /* 0x000fe200078e00ff */
[-C--:B------:R-:W-:Y:S02]  /*2460*/  F2FP.F16.E4M3.UNPACK_B R14, R12.reuse ;  /* 0x0000000cff0e723e */ /* 0x080fe400020006ff */
[----:B------:R-:W-:Y:S01]  /*2470*/  F2FP.F16.E4M3.UNPACK_B R12, R12.H1 ;  /* 0x0000000cff0c723e */ /* 0x000fe200030006ff */
[--C-:B------:R-:W-:Y:S01]  /*2480*/  HADD2.F32 R161, -RZ, R10.reuse.H0_H0 ;  /* 0x2000000affa17230 */ /* 0x100fe20000004100 */
[----:B------:R-:W-:Y:S01]  /*2490*/  R2UR UR7, R9 ;  /* 0x00000000090772ca */ /* 0x000fe200000e0000 */
[----:B------:R-:W-:Y:S01]  /*24a0*/  HADD2.F32 R10, -RZ, R10.H1_H1 ;  /* 0x3000000aff0a7230 */ /* 0x000fe20000004100 */
[----:B------:R-:W-:Y:S01]  /*24b0*/  F2FP.BF16.F32.PACK_AB R160, R15, R160 ;  /* 0x000000a00fa0723e */ /* 0x000fe200000010ff */
[----:B------:R-:W-:-:S02]  /*24c0*/  HADD2.F32 R163, -RZ, R12.H0_H0 ;  /* 0x2000000cffa37230 */ /* 0x000fc40000004100 */
[--C-:B------:R-:W-:Y:S01]  /*24d0*/  HADD2.F32 R162, -RZ, R14.reuse.H0_H0 ;  /* 0x2000000effa27230 */ /* 0x100fe20000004100 */
[----:B------:R-:W-:Y:S01]  /*24e0*/  F2FP.BF16.F32.PACK_AB R161, R10, R161 ;  /* 0x000000a10aa1723e */ /* 0x000fe200000010ff */
[----:B------:R-:W-:Y:S02]  /*24f0*/  HADD2.F32 R9, -RZ, R14.H1_H1 ;  /* 0x3000000eff097230 */ /* 0x000fe40000004100 */
[----:B------:R-:W-:-:S03]  /*2500*/  HADD2.F32 R12, -RZ, R12.H1_H1 ;  /* 0x3000000cff0c7230 */ /* 0x000fc60000004100 */
[----:B------:R-:W-:Y:S02]  /*2510*/  F2FP.BF16.F32.PACK_AB R162, R9, R162 ;  /* 0x000000a209a2723e */ /* 0x000fe400000010ff */
[----:B------:R-:W-:-:S04]  /*2520*/  F2FP.BF16.F32.PACK_AB R163, R12, R163 ;  /* 0x000000a30ca3723e */ /* 0x000fc800000010ff */
[----:B------:R-:W-:-:S06]  /*2530*/  WARPGROUP.ARRIVE ;  /* 0x00000000000079c5 */ /* 0x000fcc0000000000 */
[----:B------:R-:W-:Y:S03]  /*2540*/  HGMMA.64x256x16.F32.BF16 R24, R160, gdesc[UR4], R24, gsb0 ;  /* 0x03e00004a0187df0 */ /* 0x000fe60008001818 */
[----:B------:R-:W-:Y:S02]  /*2550*/  WARPGROUP.DEPBAR.LE gsb0, 0x0 ;  /* 0x00008000000079c5 */ /* 0x000fe40000010000 */
[----:B01----:R-:W-:Y:S05]  /*2560*/  @!P0 BRA `(.L_x_27) ;  /* 0x0000000000048947 */ /* 0x003fea0003800000 */
[----:B------:R-:W-:Y:S01]  /*2570*/  BPT.TRAP 0x1 ;  /* 0x000000040000795c */ /* 0x000fe20000300000 */
.L_x_27:
[----:B------:R-:W-:Y:S01]  /*2580*/  IMAD R8, R7, 0x8, R0 ;  /* 0x0000000807087824 */ /* 0x000fe200078e0200 */
[----:B------:R-:W-:-:S03]  /*2590*/  ISETP.GT.U32.AND P2, PT, R19, 0x1, PT ;  /* 0x000000011300780c */ /* 0x000fc60003f44070 */
[----:B------:R-:W-:-:S05]  /*25a0*/  VIADD R8, R8, 0x28 ;  /* 0x0000002808087836 */ /* 0x000fca0000000000 */
[----:B------:R-:W-:-:S04]  /*25b0*/  PRMT R8, RZ, 0x654, R8 ;  /* 0x00000654ff087816 */ /* 0x000fc80000000008 */
[----:B------:R0:W-:Y:S01]  /*25c0*/  SYNCS.ARRIVE.TRANS64.RED.A1T0 RZ, [R8+URZ], RZ ;  /* 0x000000ff08ff79a7 */ /* 0x0001e2000810043f */
[----:B------:R-:W-:Y:S05]  /*25d0*/  @P2 BRA `(.L_x_28) ;  /* 0x0000000000042947 */ /* 0x000fea0003800000 */
[----:B------:R-:W-:Y:S01]  /*25e0*/  BPT.TRAP 0x1 ;  /* 0x000000040000795c */ /* 0x000fe20000300000 */
.L_x_28:
[----:B------:R-:W-:-:S05]  /*25f0*/  VIADD R7, R7, 0x1 ;  /* 0x0000000107077836 */ /* 0x000fca0000000000 */
[----:B------:R-:W-:-:S04]  /*2600*/  ISETP.NE.AND P2, PT, R7, 0x5, PT ;  /* 0x000000050700780c */ /* 0x000fc80003f45270 */
[----:B------:R-:W-:Y:S01]  /*2610*/  SEL R7, R7, RZ, P2 ;  /* 0x000000ff07077207 */ /* 0x000fe20001000000 */
[----:B------:R-:W-:Y:S08]  /*2620*/  @!P0 BRA `(.L_x_29) ;  /* 0x0000000000048947 */ /* 0x000ff00003800000 */
[----:B------:R-:W-:Y:S01]  /*2630*/  BPT.TRAP 0x1 ;  /* 0x000000040000795c */ /* 0x000fe20000300000 */
.L_x_29:
[----:B------:R-:W-:Y:S04]  /*2640*/  BSSY B0, `(.L_x_30) ;  /* 0x0000004000007945 */ /* 0x000fe80003800000 */
[----:B------:R-:W-:Y:S05]  /*2650*/  @P1 BRA `(.L_x_31) ;  /* 0x0000000000081947 */ /* 0x000fea0003800000 */
[----:B------:R-:W1:Y:S02]  /*2660*/  SYNCS.PHASECHK.TRANS64.TRYWAIT P1, [R155+URZ], R156 ;  /* 0x0000009c9b0075a7 */ /* 0x000e64000802017f */
[----:B-1----:R-:W-:Y:S05]  /*2670*/  @!P1 BRA `(.L_x_32) ;  /* 0x000000b800109947 */ /* 0x002fea0003800000 */
.L_x_31:
[----:B------:R-:W-:Y:S05]  /*2680*/  BSYNC B0 ;  /* 0x0000000000007941 */ /* 0x000fea0003800000 */
.L_x_30:
[----:B------:R-:W-:Y:S01]  /*2690*/  IMAD.SHL.U32 R163, R5, 0x2000, RZ ;  /* 0x0000200005a37824 */ /* 0x000fe200078e00ff */
[C---:B------:R-:W-:Y:S01]  /*26a0*/  ISETP.GT.AND P1, PT, R13.reuse, 0x2, PT ;  /* 0x000000020d00780c */ /* 0x040fe20003f24270 */
[----:B------:R-:W-:-:S03]  /*26b0*/  VIADD R13, R13, 0xffffffff ;  /* 0xffffffff0d0d7836 */ /* 0x000fc60000000000 */
[----:B------:R-:W-:-:S05]  /*26c0*/  LOP3.LUT R9, R163, R6, RZ, 0xfc, !PT ;  /* 0x00000006a3097212 */ /* 0x000fca00078efcff */
[----:B------:R-:W-:-:S04]  /*26d0*/  IMAD.IADD R9, R0, 0x1, R9 ;  /* 0x0000000100097824 */ /* 0x000fc800078e0209 */
[----:B------:R-:W-:Y:S01]  /*26e0*/  IMAD.IADD R158, R4, 0x1, R9 ;  /* 0x00000001049e7824 */ /* 0x000fe200078e0209 */
[----:B------:R-:W-:Y:S04]  /*26f0*/  LDS.U16 R10, [R9+0xa08] ;  /* 0x000a0800090a7984 */ /* 0x000fe80000000400 */
[----:B------:R-:W2:Y:S04]  /*2700*/  LDS.U16 R21, [R9+0x808] ;  /* 0x0008080009157984 */ /* 0x000ea80000000400 */
[----:B0-----:R-:W-:Y:S04]  /*2710*/  LDS.U16 R8, [R9+0xa00] ;  /* 0x000a000009087984 */ /* 0x001fe80000000400 */
[----:B------:R-:W0:Y:S04]  /*2720*/  LDS.U16 R15, [R9+0x800] ;  /* 0x00080000090f7984 */ /* 0x000e280000000400 */
[----:B------:R-:W-:Y:S04]  /*2730*/  LDS.U16 R12, [R158+0xa00] ;  /* 0x000a00009e0c7984 */ /* 0x000fe80000000400 */
[----:B-1----:R-:W1:Y:S04]  /*2740*/  LDS.U16 R155, [R158+0x800] ;  /* 0x000800009e9b7984 */ /* 0x002e680000000400 */
[----:B------:R-:W-:Y:S04]  /*2750*/  LDS.U16 R20, [R158+0xa08] ;  /* 0x000a08009e147984 */ /* 0x000fe80000000400 */
[----:B------:R3:W4:Y:S01]  /*2760*/  LDS.U16 R161, [R158+0x808] ;  /* 0x000808009ea17984 */ /* 0x0007220000000400 */
[----:B--2---:R-:W-:-:S02]  /*2770*/  PRMT R10, R21, 0x5410, R10 ;  /* 0x00005410150a7816 */ /* 0x004fc4000000000a */
[----:B0-----:R-:W-:Y:S02]  /*2780*/  PRMT R8, R15, 0x5410, R8 ;  /* 0x000054100f087816 */ /* 0x001fe40000000008 */
[-C--:B------:R-:W-:Y:S02]  /*2790*/  F2FP.F16.E4M3.UNPACK_B R15, R10.reuse ;  /* 0x0000000aff0f723e */ /* 0x080fe400020006ff */
[----:B------:R-:W-:Y:S02]  /*27a0*/  F2FP.F16.E4M3.UNPACK_B R10, R10.H1 ;  /* 0x0000000aff0a723e */ /* 0x000fe400030006ff */
[-C--:B------:R-:W-:Y:S01]  /*27b0*/  F2FP.F16.E4M3.UNPACK_B R14, R8.reuse ;  /* 0x00000008ff0e723e */ /* 0x080fe200020006ff */
[----:B---3--:R-:W-:Y:S01]  /*27c0*/  HADD2.F32 R158, -RZ, R15.H0_H0 ;  /* 0x2000000fff9e7230 */ /* 0x008fe20000004100 */
[----:B------:R-:W-:Y:S01]  /*27d0*/  F2FP.F16.E4M3.UNPACK_B R8, R8.H1 ;  /* 0x00000008ff08723e */ /* 0x000fe200030006ff */
[--C-:B------:R-:W-:Y:S02]  /*27e0*/  HADD2.F32 R159, -RZ, R10.reuse.H0_H0 ;  /* 0x2000000aff9f7230 */ /* 0x100fe40000004100 */
[----:B------:R-:W-:-:S02]  /*27f0*/  HADD2.F32 R10, -RZ, R10.H1_H1 ;  /* 0x3000000aff0a7230 */ /* 0x000fc40000004100 */
[----:B------:R-:W-:Y:S02]  /*2800*/  HADD2.F32 R157, -RZ, R8.H0_H0 ;  /* 0x20000008ff9d7230 */ /* 0x000fe40000004100 */
[--C-:B------:R-:W-:Y:S01]  /*2810*/  HADD2.F32 R156, -RZ, R14.reuse.H0_H0 ;  /* 0x2000000eff9c7230 */ /* 0x100fe20000004100 */
[----:B------:R-:W-:Y:S01]  /*2820*/  F2FP.BF16.F32.PACK_AB R159, R10, R159 ;  /* 0x0000009f0a9f723e */ /* 0x000fe200000010ff */
[----:B------:R-:W-:Y:S01]  /*2830*/  HADD2.F32 R9, -RZ, R14.H1_H1 ;  /* 0x3000000eff097230 */ /* 0x000fe20000004100 */
[----:B-1----:R-:W-:Y:S01]  /*2840*/  PRMT R10, R155, 0x5410, R12 ;  /* 0x000054109b0a7816 */ /* 0x002fe2000000000c */
[----:B------:R-:W-:Y:S01]  /*2850*/  HADD2.F32 R8, -RZ, R8.H1_H1 ;  /* 0x30000008ff087230 */ /* 0x000fe20000004100 */
[----:B----4-:R-:W-:Y:S01]  /*2860*/  PRMT R12, R161, 0x5410, R20 ;  /* 0x00005410a10c7816 */ /* 0x010fe20000000014 */
[----:B------:R-:W-:Y:S01]  /*2870*/  HADD2.F32 R15, -RZ, R15.H1_H1 ;  /* 0x3000000fff0f7230 */ /* 0x000fe20000004100 */
[----:B------:R-:W-:Y:S01]  /*2880*/  F2FP.BF16.F32.PACK_AB R156, R9, R156 ;  /* 0x0000009c099c723e */ /* 0x000fe200000010ff */
[----:B------:R-:W-:Y:S01]  /*2890*/  IMAD.MOV.U32 R14, RZ, RZ, R5 ;  /* 0x000000ffff0e7224 */ /* 0x000fe200078e0005 */
[----:B------:R-:W-:-:S02]  /*28a0*/  F2FP.BF16.F32.PACK_AB R157, R8, R157 ;  /* 0x0000009d089d723e */ /* 0x000fc400000010ff */
[----:B------:R-:W-:Y:S01]  /*28b0*/  F2FP.BF16.F32.PACK_AB R158, R15, R158 ;  /* 0x0000009e0f9e723e */ /* 0x000fe200000010ff */
[----:B------:R-:W-:Y:S06]  /*28c0*/  @P1 BRA `(.L_x_33) ;  /* 0xfffffff400781947 */ /* 0x000fec000383ffff */
[----:B------:R-:W-:-:S07]  /*28d0*/  IMAD.MOV.U32 R13, RZ, RZ, R163 ;  /* 0x000000ffff0d7224 */ /* 0x000fce00078e00a3 */
.L_x_25:
[----:B------:R-:W-:Y:S01]  /*28e0*/  IMAD.MOV.U32 R9, RZ, RZ, 0x40000040 ;  /* 0x40000040ff097424 */ /* 0x000fe200078e00ff */
[----:B------:R-:W-:Y:S01]  /*28f0*/  LEA R8, R5, UR5, 0xb ;  /* 0x0000000505087c11 */ /* 0x000fe2000f8e58ff */
[----:B------:R-:W-:Y:S05]  /*2900*/  WARPSYNC.ALL ;  /* 0x0000000000007948 */ /* 0x000fea0003800000 */
[C---:B------:R-:W-:Y:S01]  /*2910*/  R2UR UR6, R8.reuse ;  /* 0x00000000080672ca */ /* 0x040fe200000e0000 */
[----:B------:R-:W-:Y:S01]  /*2920*/  WARPGROUP.ARRIVE ;  /* 0x00000000000079c5 */ /* 0x000fe20000000000 */
[----:B------:R-:W-:Y:S01]  /*2930*/  R2UR UR7, R9 ;  /* 0x00000000090772ca */ /* 0x000fe200000e0000 */
[----:B------:R-:W-:Y:S01]  /*2940*/  VIADD R14, R8, 0x2 ;  /* 0x00000002080e7836 */ /* 0x000fe20000000000 */
[----:B------:R-:W-:Y:S01]  /*2950*/  F2FP.F16.E4M3.UNPACK_B R3, R10 ;  /* 0x0000000aff03723e */ /* 0x000fe200020006ff */
[----:B------:R-:W-:Y:S01]  /*2960*/  IMAD.MOV.U32 R15, RZ, RZ, 0x40000040 ;  /* 0x40000040ff0f7424 */ /* 0x000fe200078e00ff */
[----:B------:R-:W-:-:S02]  /*2970*/  F2FP.F16.E4M3.UNPACK_B R5, R12 ;  /* 0x0000000cff05723e */ /* 0x000fc400020006ff */
[----:B------:R-:W-:Y:S01]  /*2980*/  F2FP.F16.E4M3.UNPACK_B R10, R10.H1 ;  /* 0x0000000aff0a723e */ /* 0x000fe200030006ff */
[----:B------:R-:W-:Y:S01]  /*2990*/  HADD2.F32 R160, -RZ, R3.H0_H0 ;  /* 0x20000003ffa07230 */ /* 0x000fe20000004100 */
[----:B------:R-:W-:Y:S01]  /*29a0*/  F2FP.F16.E4M3.UNPACK_B R12, R12.H1 ;  /* 0x0000000cff0c723e */ /* 0x000fe200030006ff */
[----:B------:R-:W-:Y:S01]  /*29b0*/  HADD2.F32 R162, -RZ, R5.H0_H0 ;  /* 0x20000005ffa27230 */ /* 0x000fe20000004100 */
[----:B------:R-:W-:Y:S01]  /*29c0*/  IADD3 R13, R6, R11, R13 ;  /* 0x0000000b060d7210 */ /* 0x000fe20007ffe00d */
[----:B------:R-:W-:Y:S02]  /*29d0*/  HADD2.F32 R161, -RZ, R10.H0_H0 ;  /* 0x2000000affa17230 */ /* 0x000fe40000004100 */
[----:B------:R-:W-:Y:S01]  /*29e0*/  HGMMA.64x256x16.F32.BF16 R24, R156, gdesc[UR4], R24, gsb0 ;  /* 0x03e000049c187df0 */ /* 0x000fe20008001818 */
[----:B------:R-:W-:Y:S01]  /*29f0*/  HADD2.F32 R163, -RZ, R12.H0_H0 ;  /* 0x2000000cffa37230 */ /* 0x000fe20000004100 */
[----:B------:R-:W-:Y:S01]  /*2a00*/  R2UR UR6, R14 ;  /* 0x000000000e0672ca */ /* 0x000fe200000e0000 */
[----:B------:R-:W-:Y:S01]  /*2a10*/  HADD2.F32 R3, -RZ, R3.H1_H1 ;  /* 0x30000003ff037230 */ /* 0x000fe20000004100 */
[----:B------:R-:W-:Y:S01]  /*2a20*/  R2UR UR7, R15 ;  /* 0x000000000f0772ca */ /* 0x000fe200000e0000 */
[----:B------:R-:W-:-:S02]  /*2a30*/  HADD2.F32 R10, -RZ, R10.H1_H1 ;  /* 0x3000000aff0a7230 */ /* 0x000fc40000004100 */
[----:B------:R-:W-:Y:S01]  /*2a40*/  HADD2.F32 R5, -RZ, R5.H1_H1 ;  /* 0x30000005ff057230 */ /* 0x000fe20000004100 */
[----:B------:R-:W-:Y:S01]  /*2a50*/  F2FP.BF16.F32.PACK_AB R160, R3, R160 ;  /* 0x000000a003a0723e */ /* 0x000fe200000010ff */
[----:B------:R-:W-:Y:S01]  /*2a60*/  HADD2.F32 R12, -RZ, R12.H1_H1 ;  /* 0x3000000cff0c7230 */ /* 0x000fe20000004100 */
[----:B------:R-:W-:Y:S01]  /*2a70*/  F2FP.BF16.F32.PACK_AB R161, R10, R161 ;  /* 0x000000a10aa1723e */ /* 0x000fe200000010ff */
[----:B------:R-:W-:Y:S01]  /*2a80*/  IMAD.IADD R13, R0, 0x1, R13 ;  /* 0x00000001000d7824 */ /* 0x000fe200078e020d */
[----:B------:R-:W-:Y:S01]  /*2a90*/  F2FP.BF16.F32.PACK_AB R162, R5, R162 ;  /* 0x000000a205a2723e */ /* 0x000fe200000010ff */
[----:B------:R-:W-:Y:S01]  /*2aa0*/  VIADD R10, R8, 0x4 ;  /* 0x00000004080a7836 */ /* 0x000fe20000000000 */
[----:B------:R-:W-:Y:S01]  /*2ab0*/  F2FP.BF16.F32.PACK_AB R163, R12, R163 ;  /* 0x000000a30ca3723e */ /* 0x000fe200000010ff */
[----:B------:R-:W-:Y:S02]  /*2ac0*/  IMAD.MOV.U32 R11, RZ, RZ, 0x40000040 ;  /* 0x40000040ff0b7424 */ /* 0x000fe400078e00ff */
[----:B------:R-:W-:Y:S01]  /*2ad0*/  VIADD R8, R8, 0x6 ;  /* 0x0000000608087836 */ /* 0x000fe20000000000 */
[----:B------:R-:W-:-:S02]  /*2ae0*/  WARPGROUP.DEPBAR.LE gsb0, 0x0 ;  /* 0x00008000000079c5 */ /* 0x000fc40000010000 */
[----:B------:R-:W-:-:S08]  /*2af0*/  WARPGROUP.ARRIVE ;  /* 0x00000000000079c5 */ /* 0x000fd00000000000 */
[----:B------:R-:W-:Y:S01]  /*2b00*/  HGMMA.64x256x16.F32.BF16 R24, R160, gdesc[UR4], R24, gsb0 ;  /* 0x03e00004a0187df0 */ /* 0x000fe20008001818 */
[----:B------:R-:W-:Y:S02]  /*2b10*/  R2UR UR6, R10 ;  /* 0x000000000a0672ca */ /* 0x000fe400000e0000 */
[----:B------:R-:W-:Y:S01]  /*2b20*/  R2UR UR7, R11 ;  /* 0x000000000b0772ca */ /* 0x000fe200000e0000 */
        /* <DEDUP_REMOVED lines=22> */
[----:B------:R-:W-:Y:S01]  /*2c90*/  F2FP.BF16.F32.PACK_AB R162, R3, R162 ;  /* 0x000000a203a2723e */ /* 0x000fe200000010ff */
[----:B------:R-:W-:-:S03]  /*2ca0*/  IMAD.MOV.U32 R9, RZ, RZ, 0x40000040 ;  /* 0x40000040ff097424 */ /* 0x000fc600078e00ff */
[----:B------:R-:W-:-:S04]  /*2cb0*/  F2FP.BF16.F32.PACK_AB R163, R10, R163 ;  /* 0x000000a30aa3723e */ /* 0x000fc800000010ff */
[----:B------:R-:W-:-:S06]  /*2cc0*/  WARPGROUP.ARRIVE ;  /* 0x00000000000079c5 */ /* 0x000fcc0000000000 */
[----:B------:R-:W-:Y:S01]  /*2cd0*/  HGMMA.64x256x16.F32.BF16 R24, R160, gdesc[UR4], R24, gsb0 ;  /* 0x03e00004a0187df0 */ /* 0x000fe20008001818 */
[----:B------:R-:W-:Y:S02]  /*2ce0*/  R2UR UR6, R8 ;  /* 0x00000000080672ca */ /* 0x000fe400000e0000 */
[----:B------:R-:W-:Y:S01]  /*2cf0*/  R2UR UR7, R9 ;  /* 0x00000000090772ca */ /* 0x000fe200000e0000 */
        /* <DEDUP_REMOVED lines=27> */
[----:B------:R-:W-:Y:S01]  /*2eb0*/  BPT.TRAP 0x1 ;  /* 0x000000040000795c */ /* 0x000fe20000300000 */
.L_x_34:
[----:B------:R-:W-:Y:S01]  /*2ec0*/  IMAD R7, R7, 0x8, R0 ;  /* 0x0000000807077824 */ /* 0x000fe200078e0200 */
[----:B------:R-:W-:-:S03]  /*2ed0*/  ISETP.GT.U32.AND P1, PT, R19, 0x1, PT ;  /* 0x000000011300780c */ /* 0x000fc60003f24070 */
[----:B------:R-:W-:-:S05]  /*2ee0*/  VIADD R7, R7, 0x28 ;  /* 0x0000002807077836 */ /* 0x000fca0000000000 */
[----:B------:R-:W-:-:S04]  /*2ef0*/  PRMT R7, RZ, 0x654, R7 ;  /* 0x00000654ff077816 */ /* 0x000fc80000000007 */
[----:B------:R0:W-:Y:S01]  /*2f00*/  SYNCS.ARRIVE.TRANS64.RED.A1T0 RZ, [R7+URZ], RZ ;  /* 0x000000ff07ff79a7 */ /* 0x0001e2000810043f */
[----:B------:R-:W-:Y:S05]  /*2f10*/  @P1 BRA `(.L_x_24) ;  /* 0x0000000000041947 */ /* 0x000fea0003800000 */
[----:B------:R-:W-:Y:S01]  /*2f20*/  BPT.TRAP 0x1 ;  /* 0x000000040000795c */ /* 0x000fe20000300000 */
.L_x_24:
[----:B------:R-:W-:Y:S05]  /*2f30*/  @!P0 BRA `(.L_x_35) ;  /* 0x0000000000048947 */ /* 0x000fea0003800000 */
[----:B------:R-:W-:Y:S01]  /*2f40*/  BPT.TRAP 0x1 ;  /* 0x000000040000795c */ /* 0x000fe20000300000 */
.L_x_35:
[----:B------:R-:W-:Y:S01]  /*2f50*/  UIADD3 UR39, UR40, UR39, URZ ;  /* 0x0000002728277290 */ /* 0x000fe2000fffe03f */
[----:B------:R-:W-:-:S03]  /*2f60*/  ISETP.GT.U32.AND P0, PT, R19, 0x1, PT ;  /* 0x000000011300780c */ /* 0x000fc60003f04070 */
[----:B------:R-:W-:-:S04]  /*2f70*/  UIADD3 UR6, UR39, -0x1, URZ ;  /* 0xffffffff27067890 */ /* 0x000fc8000fffe03f */
[----:B------:R-:W-:-:S04]  /*2f80*/  UIMAD.WIDE.U32 UR4, UR6, -0x33333333, URZ ;  /* 0xcccccccd060478a5 */ /* 0x000fc8000f8e003f */
[----:B------:R-:W-:-:S04]  /*2f90*/  USHF.R.U32.HI UR4, URZ, 0x2, UR5 ;  /* 0x000000023f047899 */ /* 0x000fc80008011605 */
[----:B------:R-:W-:-:S06]  /*2fa0*/  UIMAD UR6, UR4, -0x5, UR6 ;  /* 0xfffffffb040678a4 */ /* 0x000fcc000f8e0206 */
[----:B------:R-:W-:-:S04]  /*2fb0*/  IMAD.U32 R3, RZ, RZ, UR6 ;  /* 0x00000006ff037e24 */ /* 0x000fc8000f8e00ff */
[----:B------:R-:W-:-:S04]  /*2fc0*/  IMAD R0, R3, 0x8, R0 ;  /* 0x0000000803007824 */ /* 0x000fc800078e0200 */
[----:B------:R-:W-:-:S05]  /*2fd0*/  VIADD R0, R0, 0x28 ;  /* 0x0000002800007836 */ /* 0x000fca0000000000 */
[----:B------:R-:W-:-:S04]  /*2fe0*/  PRMT R0, RZ, 0x654, R0 ;  /* 0x00000654ff007816 */ /* 0x000fc80000000000 */
[----:B------:R1:W-:Y:S01]  /*2ff0*/  SYNCS.ARRIVE.TRANS64.RED.A1T0 RZ, [R0+URZ], RZ ;  /* 0x000000ff00ff79a7 */ /* 0x0003e2000810043f */
[----:B------:R-:W-:Y:S05]  /*3000*/  @P0 BRA `(.L_x_36) ;  /* 0x0000000000040947 */ /* 0x000fea0003800000 */
[----:B------:R-:W-:Y:S01]  /*3010*/  BPT.TRAP 0x1 ;  /* 0x000000040000795c */ /* 0x000fe20000300000 */
.L_x_36:
[----:B------:R-:W2:Y:S01]  /*3020*/  LDC R9, c[0x0][0x288] ;  /* 0x0000a200ff097b82 */ /* 0x000ea20000000800 */
[--C-:B-1----:R-:W-:Y:S01]  /*3030*/  SHF.R.U32.HI R0, RZ, 0x7, R18.reuse ;  /* 0x00000007ff007819 */ /* 0x102fe20000011612 */
[----:B------:R-:W-:Y:S01]  /*3040*/  UISETP.GT.U32.AND UP0, UPT, UR39, 0x4, UPT ;  /* 0x000000042700788c */ /* 0x000fe2000bf04070 */
[----:B------:R-:W-:Y:S01]  /*3050*/  SHF.R.U32.HI R3, RZ, 0x2, R18 ;  /* 0x00000002ff037819 */ /* 0x000fe20000011612 */
[----:B------:R-:W-:Y:S01]  /*3060*/  ULDC UR7, c[0x0][0x284] ;  /* 0x0000a10000077ab9 */ /* 0x000fe20000000800 */
[----:B------:R-:W-:Y:S01]  /*3070*/  LOP3.LUT R4, R18, 0x60, RZ, 0xc0, !PT ;  /* 0x0000006012047812 */ /* 0x000fe200078ec0ff */
[----:B------:R-:W-:Y:S01]  /*3080*/  UISETP.LT.U32.AND UP0, UPT, UR40, 0x5, UP0 ;  /* 0x000000052800788c */ /* 0x000fe20008701070 */
[----:B------:R-:W-:Y:S01]  /*3090*/  LOP3.LUT R0, R0, 0x1, RZ, 0xc0, !PT ;  /* 0x0000000100007812 */ /* 0x000fe200078ec0ff */
[----:B------:R-:W-:Y:S01]  /*30a0*/  UISETP.GE.U32.AND UP1, UPT, UR40, 0x5, UPT ;  /* 0x000000052800788c */ /* 0x000fe2000bf26070 */
[----:B------:R-:W-:Y:S01]  /*30b0*/  LOP3.LUT R3, R3, 0x7, RZ, 0xc0, !PT ;  /* 0x0000000703037812 */ /* 0x000fe200078ec0ff */
[----:B------:R-:W-:Y:S01]  /*30c0*/  UIMAD.WIDE.U32 UR4, UR39, -0x33333333, URZ ;  /* 0xcccccccd270478a5 */ /* 0x000fe2000f8e003f */
[----:B------:R-:W-:Y:S01]  /*30d0*/  SHF.R.U32.HI R6, RZ, 0x1, R4 ;  /* 0x00000001ff067819 */ /* 0x000fe20000011604 */
[----:B------:R-:W-:Y:S01]  /*30e0*/  IMAD.SHL.U32 R4, R18, 0x2, RZ ;  /* 0x0000000212047824 */ /* 0x000fe200078e00ff */
[----:B------:R-:W-:Y:S01]  /*30f0*/  SHF.R.S32.HI R14, RZ, 0x1f, R22 ;  /* 0x0000001fff0e7819 */ /* 0x000fe20000011416 */
[----:B------:R-:W-:Y:S01]  /*3100*/  IMAD.SHL.U32 R8, R0, 0x40, RZ ;  /* 0x0000004000087824 */ /* 0x000fe200078e00ff */
[--C-:B------:R-:W-:Y:S01]  /*3110*/  IADD3 R5, RZ, -R6, -R3.reuse ;  /* 0x80000006ff057210 */ /* 0x100fe20007ffe803 */
[----:B------:R-:W-:Y:S01]  /*3120*/  ULDC.64 UR8, c[0x0][0x7d0] ;  /* 0x0001f40000087ab9 */ /* 0x000fe20000000a00 */
[----:B------:R-:W-:Y:S01]  /*3130*/  LOP3.LUT R4, R4, 0x6, RZ, 0xc0, !PT ;  /* 0x0000000604047812 */ /* 0x000fe200078ec0ff */
[----:B------:R-:W-:Y:S01]  /*3140*/  USEL UR6, URZ, 0x1, !UP0 ;  /* 0x000000013f067887 */ /* 0x000fe2000c000000 */
[----:B------:R-:W-:Y:S01]  /*3150*/  LOP3.LUT R3, R8, 0x40, R3, 0xe2, !PT ;  /* 0x0000004008037812 */ /* 0x000fe200078ee203 */
[----:B0-----:R-:W-:Y:S01]  /*3160*/  IMAD R7, R0, -0x40, R5 ;  /* 0xffffffc000077824 */ /* 0x001fe200078e0205 */
[----:B------:R-:W-:Y:S01]  /*3170*/  LOP3.LUT R0, R18, 0x3, RZ, 0xc0, !PT ;  /* 0x0000000312007812 */ /* 0x000fe200078ec0ff */
[----:B------:R-:W-:Y:S01]  /*3180*/  IMAD R5, R14, UR8, RZ ;  /* 0x000000080e057c24 */ /* 0x000fe2000f8e02ff */
[----:B------:R-:W-:Y:S01]  /*3190*/  PRMT R8, R4, 0x6540, R23 ;  /* 0x0000654004087816 */ /* 0x000fe20000000017 */
[----:B------:R-:W-:Y:S01]  /*31a0*/  IMAD.SHL.U32 R23, R23, 0x100, RZ ;  /* 0x0000010017177824 */ /* 0x000fe200078e00ff */
[----:B------:R-:W-:Y:S01]  /*31b0*/  USHF.R.U32.HI UR4, URZ, 0x2, UR5 ;  /* 0x000000023f047899 */ /* 0x000fe20008011605 */
[----:B--2---:R-:W-:Y:S01]  /*31c0*/  IMAD R12, R0, -0x2, R9 ;  /* 0xfffffffe000c7824 */ /* 0x004fe200078e0209 */
[----:B------:R-:W-:Y:S01]  /*31d0*/  ULOP3.LUT UR38, UR38, UR6, URZ, 0x3c, !UPT ;  /* 0x0000000626267292 */ /* 0x000fe2000f8e3c3f */
[C---:B------:R-:W-:Y:S01]  /*31e0*/  IMAD.SHL.U32 R0, R152.reuse, 0x80, RZ ;  /* 0x0000008098007824 */ /* 0x040fe200078e00ff */
[----:B------:R-:W-:Y:S01]  /*31f0*/  ISETP.GE.AND P0, PT, R23, R9, PT ;  /* 0x000000091700720c */ /* 0x000fe20003f06270 */
[----:B------:R-:W-:Y:S01]  /*3200*/  IMAD.WIDE R10, R152, 0x80, RZ ;  /* 0x00000080980a7825 */ /* 0x000fe200078e02ff */
[--C-:B------:R-:W-:Y:S01]  /*3210*/  SHF.R.S32.HI R9, RZ, 0x1f, R8.reuse ;  /* 0x0000001fff097819 */ /* 0x100fe20000011408 */
[----:B------:R-:W-:Y:S01]  /*3220*/  UIMAD UR39, UR4, -0x5, UR39 ;  /* 0xfffffffb042778a4 */ /* 0x000fe2000f8e0227 */
[----:B------:R-:W-:Y:S01]  /*3230*/  ISETP.GE.OR P0, PT, R0, UR7, P0 ;  /* 0x0000000700007c0c */ /* 0x000fe20008706670 */
[C---:B------:R-:W-:Y:S01]  /*3240*/  IMAD R13, R22.reuse, UR9, R5 ;  /* 0x00000009160d7c24 */ /* 0x040fe2000f8e0205 */
[----:B------:R-:W-:Y:S01]  /*3250*/  @UP1 ULOP3.LUT UR38, UR38, 0x1, UR4, 0x78, !UPT ;  /* 0x0000000126261892 */ /* 0x000fe2000f8e7804 */
[----:B------:R-:W-:Y:S01]  /*3260*/  IMAD.WIDE.U32 R4, R22, UR8, R8 ;  /* 0x0000000816047c25 */ /* 0x000fe2000f8e0008 */
[----:B------:R-:W-:-:S02]  /*3270*/  IADD3 R155, -R0, UR7, R7 ;  /* 0x00000007009b7c10 */ /* 0x000fc4000fffe107 */
[----:B------:R-:W-:Y:S01]  /*3280*/  LOP3.LUT R15, R10, R3, R6, 0xfe, !PT ;  /* 0x000000030a0f7212 */ /* 0x000fe200078efe06 */
[----:B------:R-:W-:Y:S02]  /*3290*/  IMAD.IADD R5, R5, 0x1, R13 ;  /* 0x0000000105057824 */ /* 0x000fe400078e020d */
[----:B------:R-:W-:Y:S02]  /*32a0*/  IMAD.IADD R0, R12, 0x1, -R23 ;  /* 0x000000010c007824 */ /* 0x000fe400078e0a17 */
[----:B------:R-:W-:Y:S02]  /*32b0*/  IMAD.MOV.U32 R152, RZ, RZ, -0x1 ;  /* 0xffffffffff987424 */ /* 0x000fe400078e00ff */
[----:B------:R-:W-:Y:S05]  /*32c0*/  @P0 BRA `(.L_x_37) ;  /* 0x0000008800a40947 */ /* 0x000fea0003800000 */
[----:B------:R-:W0:Y:S01]  /*32d0*/  LDC.64 R12, c[0x0][0x7c8] ;  /* 0x0001f200ff0c7b82 */ /* 0x000e220000000a00 */
[----:B------:R-:W-:Y:S01]  /*32e0*/  ULDC.64 UR4, c[0x0][0x7c0] ;  /* 0x0001f00000047ab9 */ /* 0x000fe20000000a00 */
[----:B------:R-:W-:Y:S01]  /*32f0*/  BSSY B0, `(.L_x_37) ;  /* 0x00008a6000007945 */ /* 0x000fe20003800000 */
[-C--:B0-----:R-:W-:Y:S02]  /*3300*/  IMAD R6, R11, R12.reuse, RZ ;  /* 0x0000000c0b067224 */ /* 0x081fe400078e02ff */
[----:B------:R-:W-:-:S04]  /*3310*/  IMAD.WIDE.U32 R4, R15, R12, R4 ;  /* 0x0000000c0f047225 */ /* 0x000fc800078e0004 */
[----:B------:R-:W-:Y:S01]  /*3320*/  IMAD R7, R15, R13, R6 ;  /* 0x0000000d0f077224 */ /* 0x000fe200078e0206 */
[----:B------:R-:W-:Y:S02]  /*3330*/  LEA R3, P0, R12, R4, 0x3 ;  /* 0x000000040c037211 */ /* 0x000fe400078018ff */
[----:B------:R-:W-:Y:S01]  /*3340*/  IADD3 R6, P1, R4, UR4, RZ ;  /* 0x0000000404067c10 */ /* 0x000fe2000ff3e0ff */
[----:B------:R-:W-:Y:S01]  /*3350*/  IMAD.IADD R7, R5, 0x1, R7 ;  /* 0x0000000105077824 */ /* 0x000fe200078e0207 */
[----:B------:R-:W-:-:S04]  /*3360*/  IADD3 R4, P2, R3, UR4, RZ ;  /* 0x0000000403047c10 */ /* 0x000fc8000ff5e0ff */
[----:B------:R-:W-:Y:S02]  /*3370*/  LEA.HI.X R3, R12, R7, R13, 0x3, P0 ;  /* 0x000000070c037211 */ /* 0x000fe400000f1c0d */
[----:B-----5:R-:W-:Y:S02]  /*3380*/  FSETP.NEU.AND P0, PT, R154, RZ, PT ;  /* 0x000000ff9a00720b */ /* 0x020fe40003f0d000 */
[----:B------:R-:W-:Y:S02]  /*3390*/  IADD3.X R7, R7, UR5, RZ, P1, !PT ;  /* 0x0000000507077c10 */ /* 0x000fe40008ffe4ff */
[----:B------:R-:W-:-:S09]  /*33a0*/  IADD3.X R5, R3, UR5, RZ, P2, !PT ;  /* 0x0000000503057c10 */ /* 0x000fd200097fe4ff */
[----:B------:R-:W-:Y:S05]  /*33b0*/  @!P0 BRA `(.L_x_38) ;  /* 0x00000068005c8947 */ /* 0x000fea0003800000 */
[----:B------:R-:W0:Y:S01]  /*33c0*/  LDC.64 R20, c[0x0][0x7b0] ;  /* 0x0001ec00ff147b82 */ /* 0x000e220000000a00 */
[----:B------:R-:W-:Y:S01]  /*33d0*/  ULDC.64 UR4, c[0x0][0x7b8] ;  /* 0x0001ee0000047ab9 */ /* 0x000fe20000000a00 */
[----:B------:R-:W-:Y:S01]  /*33e0*/  ISETP.GE.AND P0, PT, R155, 0x1, PT ;  /* 0x000000019b00780c */ /* 0x000fe20003f06270 */
[----:B------:R-:W-:Y:S01]  /*33f0*/  IMAD R3, R14, UR4, RZ ;  /* 0x000000040e037c24 */ /* 0x000fe2000f8e02ff */
[----:B------:R-:W-:Y:S01]  /*3400*/  BSSY B1, `(.L_x_39) ;  /* 0x000000e000017945 */ /* 0x000fe20003800000 */
[----:B------:R-:W-:Y:S01]  /*3410*/  IMAD.WIDE.U32 R12, R22, UR4, R8 ;  /* 0x00000004160c7c25 */ /* 0x000fe2000f8e0008 */
[----:B------:R-:W-:Y:S02]  /*3420*/  ISETP.LT.OR P3, PT, R0, 0x1, !P0 ;  /* 0x000000010000780c */ /* 0x000fe40004761670 */
[----:B------:R-:W1:Y:S01]  /*3430*/  LDC.64 R156, c[0x0][0x7a8] ;  /* 0x0001ea00ff9c7b82 */ /* 0x000e620000000a00 */
[----:B------:R-:W-:-:S04]  /*3440*/  IMAD R3, R22, UR5, R3 ;  /* 0x0000000516037c24 */ /* 0x000fc8000f8e0203 */
[--C-:B------:R-:W-:Y:S01]  /*3450*/  IMAD.IADD R13, R13, 0x1, R3.reuse ;  /* 0x000000010d0d7824 */ /* 0x100fe200078e0203 */
[----:B------:R-:W-:Y:S01]  /*3460*/  PRMT R3, RZ, 0x7610, R3 ;  /* 0x00007610ff037816 */ /* 0x000fe20000000003 */
[-C--:B0-----:R-:W-:Y:S02]  /*3470*/  IMAD R14, R11, R20.reuse, RZ ;  /* 0x000000140b0e7224 */ /* 0x081fe400078e02ff */
[----:B------:R-:W-:-:S04]  /*3480*/  IMAD.WIDE.U32 R8, R15, R20, R12 ;  /* 0x000000140f087225 */ /* 0x000fc800078e000c */
[----:B------:R-:W-:Y:S01]  /*3490*/  IMAD R14, R15, R21, R14 ;  /* 0x000000150f0e7224 */ /* 0x000fe200078e020e */
[----:B-1----:R-:W-:-:S04]  /*34a0*/  IADD3 R8, P1, R8, R156, RZ ;  /* 0x0000009c08087210 */ /* 0x002fc80007f3e0ff */
[----:B------:R-:W-:Y:S01]  /*34b0*/  IADD3.X R9, R157, R9, R14, P1, !PT ;  /* 0x000000099d097210 */ /* 0x000fe20000ffe40e */
[----:B------:R-:W-:Y:S08]  /*34c0*/  @P3 BRA `(.L_x_40) ;  /* 0x0000000000043947 */ /* 0x000ff00003800000 */
[----:B------:R0:W5:Y:S02]  /*34d0*/  LDG.E.U8 R3, desc[UR36][R8.64] ;  /* 0x0000002408037981 */ /* 0x000164000c1e1100 */
.L_x_40:
[----:B------:R-:W-:Y:S05]  /*34e0*/  BSYNC B1 ;  /* 0x0000000000017941 */ /* 0x000fea0003800000 */
.L_x_39:
[----:B-----5:R-:W-:Y:S01]  /*34f0*/  LOP3.LUT R3, R3, 0xff, RZ, 0xc0, !PT ;  /* 0x000000ff03037812 */ /* 0x020fe200078ec0ff */
[----:B------:R-:W-:Y:S01]  /*3500*/  BSSY B1, `(.L_x_41) ;  /* 0x000000b000017945 */ /* 0x000fe20003800000 */
[----:B------:R-:W-:Y:S02]  /*3510*/  ISETP.LT.OR P2, PT, R0, 0x2, !P0 ;  /* 0x000000020000780c */ /* 0x000fe40004741670 */
[----:B------:R-:W-:-:S05]  /*3520*/  F2FP.F16.E4M3.UNPACK_B R3, R3 ;  /* 0x00000003ff03723e */ /* 0x000fca00020006ff */
[----:B------:R-:W-:-:S05]  /*3530*/  HADD2.F32 R3, -RZ, R3.H0_H0 ;  /* 0x20000003ff037230 */ /* 0x000fca0000004100 */
[----:B------:R-:W-:-:S04]  /*3540*/  FMUL R3, R3, R154 ;  /* 0x0000009a03037220 */ /* 0x000fc80000400000 */
[----:B------:R-:W-:-:S05]  /*3550*/  FFMA R3, R24, R153, R3 ;  /* 0x0000009918037223 */ /* 0x000fca0000000003 */
[----:B------:R-:W-:Y:S02]  /*3560*/  F2FP.SATFINITE.E4M3.F32.PACK_AB_MERGE_C R23, RZ, R3, RZ ;  /* 0x00000003ff17723e */ /* 0x000fe400048070ff */
[----:B------:R-:W-:-:S03]  /*3570*/  PRMT R3, RZ, 0x7610, R3 ;  /* 0x00007610ff037816 */ /* 0x000fc60000000003 */
[----:B------:R1:W-:Y:S01]  /*3580*/  @!P3 STG.E.U8 desc[UR36][R6.64], R23 ;  /* 0x000000170600b986 */ /* 0x0003e2000c101124 */
[----:B------:R-:W-:Y:S05]  /*3590*/  @P2 BRA `(.L_x_42) ;  /* 0x0000000000042947 */ /* 0x000fea0003800000 */
[----:B------:R2:W5:Y:S02]  /*35a0*/  LDG.E.U8 R3, desc[UR36][R8.64+0x1] ;  /* 0x0000012408037981 */ /* 0x000564000c1e1100 */
.L_x_42:
[----:B------:R-:W-:Y:S05]  /*35b0*/  BSYNC B1 ;  /* 0x0000000000017941 */ /* 0x000fea0003800000 */
.L_x_41:
[----:B-----5:R-:W-:Y:S01]  /*35c0*/  LOP3.LUT R3, R3, 0xff, RZ, 0xc0, !PT ;  /* 0x000000ff03037812 */ /* 0x020fe200078ec0ff */
[----:B------:R-:W-:Y:S01]  /*35d0*/  BSSY B1, `(.L_x_43) ;  /* 0x0000013000017945 */ /* 0x000fe20003800000 */
[----:B------:R-:W-:Y:S02]  /*35e0*/  IADD3 R15, P1, R15, 0x8, RZ ;  /* 0x000000080f0f7810 */ /* 0x000fe40007f3e0ff */
[----:B------:R-:W-:-:S03]  /*35f0*/  F2FP.F16.E4M3.UNPACK_B R3, R3 ;  /* 0x00000003ff03723e */ /* 0x000fc600020006ff */
[----:B------:R-:W-:Y:S01]  /*3600*/  IMAD.X R11, RZ, RZ, R11, P1 ;  /* 0x000000ffff0b7224 */ /* 0x000fe200008e060b */
[----:B------:R-:W-:Y:S01]  /*3610*/  ISETP.GE.AND P1, PT, R155, 0x9, PT ;  /* 0x000000099b00780c */ /* 0x000fe20003f26270 */
[----:B------:R-:W-:Y:S02]  /*3620*/  HADD2.F32 R3, -RZ, R3.H0_H0 ;  /* 0x20000003ff037230 */ /* 0x000fe40000004100 */
[-C--:B------:R-:W-:Y:S01]  /*3630*/  IMAD R14, R11, R20.reuse, RZ ;  /* 0x000000140b0e7224 */ /* 0x080fe200078e02ff */
[----:B------:R-:W-:Y:S01]  /*3640*/  ISETP.LT.OR P4, PT, R0, 0x1, !P1 ;  /* 0x000000010000780c */ /* 0x000fe20004f81670 */
[----:B------:R-:W-:-:S04]  /*3650*/  IMAD.WIDE.U32 R12, R15, R20, R12 ;  /* 0x000000140f0c7225 */ /* 0x000fc800078e000c */
[----:B------:R-:W-:Y:S01]  /*3660*/  FMUL R10, R3, R154 ;  /* 0x0000009a030a7220 */ /* 0x000fe20000400000 */
[----:B------:R-:W-:Y:S01]  /*3670*/  PRMT R3, RZ, 0x7610, R3 ;  /* 0x00007610ff037816 */ /* 0x000fe20000000003 */
[----:B------:R-:W-:Y:S02]  /*3680*/  IMAD R14, R15, R21, R14 ;  /* 0x000000150f0e7224 */ /* 0x000fe400078e020e */
[----:B------:R-:W-:Y:S01]  /*3690*/  FFMA R25, R25, R153, R10 ;  /* 0x0000009919197223 */ /* 0x000fe2000000000a */
[----:B------:R-:W-:-:S04]  /*36a0*/  IADD3 R10, P3, R12, R156, RZ ;  /* 0x0000009c0c0a7210 */ /* 0x000fc80007f7e0ff */
[----:B------:R-:W-:Y:S02]  /*36b0*/  F2FP.SATFINITE.E4M3.F32.PACK_AB_MERGE_C R25, RZ, R25, RZ ;  /* 0x00000019ff19723e */ /* 0x000fe400048070ff */
[----:B------:R-:W-:-:S03]  /*36c0*/  IADD3.X R11, R157, R13, R14, P3, !PT ;  /* 0x0000000d9d0b7210 */ /* 0x000fc60001ffe40e */
[----:B------:R3:W-:Y:S01]  /*36d0*/  @!P2 STG.E.U8 desc[UR36][R6.64+0x1], R25 ;  /* 0x000001190600a986 */ /* 0x0007e2000c101124 */
[----:B------:R-:W-:Y:S05]  /*36e0*/  @P4 BRA `(.L_x_44) ;  /* 0x0000000000044947 */ /* 0x000fea0003800000 */
[----:B------:R4:W5:Y:S02]  /*36f0*/  LDG.E.U8 R3, desc[UR36][R10.64] ;  /* 0x000000240a037981 */ /* 0x000964000c1e1100 */
.L_x_44:
[----:B------:R-:W-:Y:S05]  /*3700*/  BSYNC B1 ;  /* 0x0000000000017941 */ /* 0x000fea0003800000 */
.L_x_43:
        /* <DEDUP_REMOVED lines=12> */
.L_x_46:
[----:B------:R-:W-:Y:S05]  /*37d0*/  BSYNC B1 ;  /* 0x0000000000017941 */ /* 0x000fea0003800000 */
.L_x_45:
[----:B-----5:R-:W-:Y:S01]  /*37e0*/  LOP3.LUT R3, R3, 0xff, RZ, 0xc0, !PT ;  /* 0x000000ff03037812 */ /* 0x020fe200078ec0ff */
[----:B------:R-:W-:Y:S01]  /*37f0*/  BSSY B1, `(.L_x_47) ;  /* 0x000000b000017945 */ /* 0x000fe20003800000 */
[----:B------:R-:W-:Y:S02]  /*3800*/  ISETP.LT.OR P3, PT, R0, 0x9, !P0 ;  /* 0x000000090000780c */ /* 0x000fe40004761670 */
[----:B------:R-:W-:-:S05]  /*3810*/  F2FP.F16.E4M3.UNPACK_B R3, R3 ;  /* 0x00000003ff03723e */ /* 0x000fca00020006ff */
[----:B------:R-:W-:-:S05]  /*3820*/  HADD2.F32 R3, -RZ, R3.H0_H0 ;  /* 0x20000003ff037230 */ /* 0x000fca0000004100 */
[----:B------:R-:W-:Y:S01]  /*3830*/  FMUL R12, R3, R154 ;  /* 0x0000009a030c7220 */ /* 0x000fe20000400000 */
[----:B------:R-:W-:-:S03]  /*3840*/  PRMT R3, RZ, 0x7610, R3 ;  /* 0x00007610ff037816 */ /* 0x000fc60000000003 */
[----:B------:R-:W-:-:S05]  /*3850*/  FFMA R12, R27, R153, R12 ;  /* 0x000000991b0c7223 */ /* 0x000fca000000000c */
[----:B0-----:R-:W-:-:S05]  /*3860*/  F2FP.SATFINITE.E4M3.F32.PACK_AB_MERGE_C R13, RZ, R12, RZ ;  /* 0x0000000cff0d723e */ /* 0x001fca00048070ff */
[----:B------:R0:W-:Y:S01]  /*3870*/  @!P2 STG.E.U8 desc[UR36][R4.64+0x1], R13 ;  /* 0x0000010d0400a986 */ /* 0x0001e2000c101124 */
[----:B------:R-:W-:Y:S05]  /*3880*/  @P3 BRA `(.L_x_48) ;  /* 0x0000000000043947 */ /* 0x000fea0003800000 */
[----:B------:R0:W5:Y:S02]  /*3890*/  LDG.E.U8 R3, desc[UR36][R8.64+0x8] ;  /* 0x0000082408037981 */ /* 0x000164000c1e1100 */
.L_x_48:
[----:B------:R-:W-:Y:S05]  /*38a0*/  BSYNC B1 ;  /* 0x0000000000017941 */ /* 0x000fea0003800000 */
.L_x_47:
[----:B-----5:R-:W-:Y:S01]  /*38b0*/  LOP3.LUT R3, R3, 0xff, RZ, 0xc0, !PT ;  /* 0x000000ff03037812 */ /* 0x020fe200078ec0ff */
[----:B------:R-:W-:Y:S01]  /*38c0*/  BSSY B1, `(.L_x_49) ;  /* 0x000000b000017945 */ /* 0x000fe20003800000 */
[----:B------:R-:W-:Y:S02]  /*38d0*/  ISETP.LT.OR P2, PT, R0, 0xa, !P0 ;  /* 0x0000000a0000780c */ /* 0x000fe40004741670 */
[----:B------:R-:W-:-:S05]  /*38e0*/  F2FP.F16.E4M3.UNPACK_B R3, R3 ;  /* 0x00000003ff03723e */ /* 0x000fca00020006ff */
[----:B------:R-:W-:-:S05]  /*38f0*/  HADD2.F32 R3, -RZ, R3.H0_H0 ;  /* 0x20000003ff037230 */ /* 0x000fca0000004100 */
[----:B------:R-:W-:-:S04]  /*3900*/  FMUL R3, R3, R154 ;  /* 0x0000009a03037220 */ /* 0x000fc80000400000 */
[----:B------:R-:W-:-:S05]  /*3910*/  FFMA R3, R28, R153, R3 ;  /* 0x000000991c037223 */ /* 0x000fca0000000003 */
[----:B0-----:R-:W-:Y:S02]  /*3920*/  F2FP.SATFINITE.E4M3.F32.PACK_AB_MERGE_C R13, RZ, R3, RZ ;  /* 0x00000003ff0d723e */ /* 0x001fe400048070ff */
[----:B------:R-:W-:-:S03]  /*3930*/  PRMT R3, RZ, 0x7610, R3 ;  /* 0x00007610ff037816 */ /* 0x000fc60000000003 */
[----:B------:R0:W-:Y:S01]  /*3940*/  @!P3 STG.E.U8 desc[UR36][R6.64+0x8], R13 ;  /* 0x0000080d0600b986 */ /* 0x0001e2000c101124 */
[----:B------:R-:W-:Y:S05]  /*3950*/  @P2 BRA `(.L_x_50) ;  /* 0x0000000000042947 */ /* 0x000fea0003800000 */
[----:B------:R0:W5:Y:S02]  /*3960*/  LDG.E.U8 R3, desc[UR36][R8.64+0x9] ;  /* 0x0000092408037981 */ /* 0x000164000c1e1100 */
.L_x_50:
[----:B------:R-:W-:Y:S05]  /*3970*/  BSYNC B1 ;  /* 0x0000000000017941 */ /* 0x000fea0003800000 */
.L_x_49:
        /* <DEDUP_REMOVED lines=12> */
.L_x_52:
[----:B------:R-:W-:Y:S05]  /*3a40*/  BSYNC B1 ;  /* 0x0000000000017941 */ /* 0x000fea0003800000 */
.L_x_51:
        /* <DEDUP_REMOVED lines=12> */
.L_x_54:
[----:B------:R-:W-:Y:S05]  /*3b10*/  BSYNC B1 ;  /* 0x0000000000017941 */ /* 0x000fea0003800000 */
.L_x_53:
        /* <DEDUP_REMOVED lines=12> */
.L_x_56:
[----:B------:R-:W-:Y:S05]  /*3be0*/  BSYNC B1 ;  /* 0x0000000000017941 */ /* 0x000fea0003800000 */
.L_x_55:
        /* <DEDUP_REMOVED lines=12> */
.L_x_58:
[----:B------:R-:W-:Y:S05]  /*3cb0*/  BSYNC B1 ;  /* 0x0000000000017941 */ /* 0x000fea0003800000 */
.L_x_57:
        /* <DEDUP_REMOVED lines=12> */
.L_x_60:
[----:B------:R-:W-:Y:S05]  /*3d80*/  BSYNC B1 ;  /* 0x0000000000017941 */ /* 0x000fea0003800000 */
.L_x_59:
        /* <DEDUP_REMOVED lines=12> */
.L_x_62:
[----:B------:R-:W-:Y:S05]  /*3e50*/  BSYNC B1 ;  /* 0x0000000000017941 */ /* 0x000fea0003800000 */
.L_x_61:
        /* <DEDUP_REMOVED lines=12> */
.L_x_64:
[----:B------:R-:W-:Y:S05]  /*3f20*/  BSYNC B1 ;  /* 0x0000000000017941 */ /* 0x000fea0003800000 */
.L_x_63:
        /* <DEDUP_REMOVED lines=12> */
.L_x_66:
[----:B------:R-:W-:Y:S05]  /*3ff0*/  BSYNC B1 ;  /* 0x0000000000017941 */ /* 0x000fea0003800000 */
.L_x_65:
        /* <DEDUP_REMOVED lines=12> */
.L_x_68:
[----:B------:R-:W-:Y:S05]  /*40c0*/  BSYNC B1 ;  /* 0x0000000000017941 */ /* 0x000fea0003800000 */
.L_x_67:
        /* <DEDUP_REMOVED lines=12> */
.L_x_70:
[----:B------:R-:W-:Y:S05]  /*4190*/  BSYNC B1 ;  /* 0x0000000000017941 */ /* 0x000fea0003800000 */
.L_x_69:
        /* <DEDUP_REMOVED lines=12> */
.L_x_72:
[----:B------:R-:W-:Y:S05]  /*4260*/  BSYNC B1 ;  /* 0x0000000000017941 */ /* 0x000fea0003800000 */
.L_x_71:
        /* <DEDUP_REMOVED lines=12> */
.L_x_74:
[----:B------:R-:W-:Y:S05]  /*4330*/  BSYNC B1 ;  /* 0x0000000000017941 */ /* 0x000fea0003800000 */
.L_x_73:
        /* <DEDUP_REMOVED lines=12> */
.L_x_76:
[----:B------:R-:W-:Y:S05]  /*4400*/  BSYNC B1 ;  /* 0x0000000000017941 */ /* 0x000fea0003800000 */
.L_x_75:
        /* <DEDUP_REMOVED lines=12> */
.L_x_78:
[----:B------:R-:W-:Y:S05]  /*44d0*/  BSYNC B1 ;  /* 0x0000000000017941 */ /* 0x000fea0003800000 */
.L_x_77:
        /* <DEDUP_REMOVED lines=12> */
.L_x_80:
[----:B------:R-:W-:Y:S05]  /*45a0*/  BSYNC B1 ;  /* 0x0000000000017941 */ /* 0x000fea0003800000 */
.L_x_79:
        /* <DEDUP_REMOVED lines=12> */
.L_x_82:
[----:B------:R-:W-:Y:S05]  /*4670*/  BSYNC B1 ;  /* 0x0000000000017941 */ /* 0x000fea0003800000 */
.L_x_81:
        /* <DEDUP_REMOVED lines=12> */
.L_x_84:
[----:B------:R-:W-:Y:S05]  /*4740*/  BSYNC B1 ;  /* 0x0000000000017941 */ /* 0x000fea0003800000 */
.L_x_83:
        /* <DEDUP_REMOVED lines=12> */
.L_x_86:
[----:B------:R-:W-:Y:S05]  /*4810*/  BSYNC B1 ;  /* 0x0000000000017941 */ /* 0x000fea0003800000 */
.L_x_85:
        /* <DEDUP_REMOVED lines=12> */
.L_x_88:
[----:B------:R-:W-:Y:S05]  /*48e0*/  BSYNC B1 ;  /* 0x0000000000017941 */ /* 0x000fea0003800000 */
.L_x_87:
        /* <DEDUP_REMOVED lines=12> */
.L_x_90:
[----:B------:R-:W-:Y:S05]  /*49b0*/  BSYNC B1 ;  /* 0x0000000000017941 */ /* 0x000fea0003800000 */
.L_x_89:
        /* <DEDUP_REMOVED lines=12> */
.L_x_92:
[----:B------:R-:W-:Y:S05]  /*4a80*/  BSYNC B1 ;  /* 0x0000000000017941 */ /* 0x000fea0003800000 */
.L_x_91:
        /* <DEDUP_REMOVED lines=12> */
.L_x_94:
[----:B------:R-:W-:Y:S05]  /*4b50*/  BSYNC B1 ;  /* 0x0000000000017941 */ /* 0x000fea0003800000 */
.L_x_93:
        /* <DEDUP_REMOVED lines=12> */
.L_x_96:
[----:B------:R-:W-:Y:S05]  /*4c20*/  BSYNC B1 ;  /* 0x0000000000017941 */ /* 0x000fea0003800000 */
.L_x_95:
        /* <DEDUP_REMOVED lines=12> */
.L_x_98:
[----:B------:R-:W-:Y:S05]  /*4cf0*/  BSYNC B1 ;  /* 0x0000000000017941 */ /* 0x000fea0003800000 */
.L_x_97:
        /* <DEDUP_REMOVED lines=12> */
.L_x_100:
[----:B------:R-:W-:Y:S05]  /*4dc0*/  BSYNC B1 ;  /* 0x0000000000017941 */ /* 0x000fea0003800000 */
.L_x_99:
        /* <DEDUP_REMOVED lines=12> */
.L_x_102:
[----:B------:R-:W-:Y:S05]  /*4e90*/  BSYNC B1 ;  /* 0x0000000000017941 */ /* 0x000fea0003800000 */
.L_x_101:
        /* <DEDUP_REMOVED lines=12> */
.L_x_104:
[----:B------:R-:W-:Y:S05]  /*4f60*/  BSYNC B1 ;  /* 0x0000000000017941 */ /* 0x000fea0003800000 */
.L_x_103:
        /* <DEDUP_REMOVED lines=12> */
.L_x_106:
[----:B------:R-:W-:Y:S05]  /*5030*/  BSYNC B1 ;  /* 0x0000000000017941 */ /* 0x000fea0003800000 */
.L_x_105:
        /* <DEDUP_REMOVED lines=12> */
.L_x_108:
[----:B------:R-:W-:Y:S05]  /*5100*/  BSYNC B1 ;  /* 0x0000000000017941 */ /* 0x000fea0003800000 */
.L_x_107:
        /* <DEDUP_REMOVED lines=12> */
.L_x_110:
[----:B------:R-:W-:Y:S05]  /*51d0*/  BSYNC B1 ;  /* 0x0000000000017941 */ /* 0x000fea0003800000 */
.L_x_109:
        /* <DEDUP_REMOVED lines=12> */
.L_x_112:
[----:B------:R-:W-:Y:S05]  /*52a0*/  BSYNC B1 ;  /* 0x0000000000017941 */ /* 0x000fea0003800000 */
.L_x_111:
        /* <DEDUP_REMOVED lines=12> */
.L_x_114:
[----:B------:R-:W-:Y:S05]  /*5370*/  BSYNC B1 ;  /* 0x0000000000017941 */ /* 0x000fea0003800000 */
.L_x_113:
        /* <DEDUP_REMOVED lines=12> */
.L_x_116:
[----:B------:R-:W-:Y:S05]  /*5440*/  BSYNC B1 ;  /* 0x0000000000017941 */ /* 0x000fea0003800000 */
.L_x_115:
        /* <DEDUP_REMOVED lines=12> */
.L_x_118:
[----:B------:R-:W-:Y:S05]  /*5510*/  BSYNC B1 ;  /* 0x0000000000017941 */ /* 0x000fea0003800000 */
.L_x_117:
        /* <DEDUP_REMOVED lines=12> */
.L_x_120:
[----:B------:R-:W-:Y:S05]  /*55e0*/  BSYNC B1 ;  /* 0x0000000000017941 */ /* 0x000fea0003800000 */
.L_x_119:
        /* <DEDUP_REMOVED lines=12> */
.L_x_122:
[----:B------:R-:W-:Y:S05]  /*56b0*/  BSYNC B1 ;  /* 0x0000000000017941 */ /* 0x000fea0003800000 */
.L_x_121:
        /* <DEDUP_REMOVED lines=12> */
.L_x_124:
[----:B------:R-:W-:Y:S05]  /*5780*/  BSYNC B1 ;  /* 0x0000000000017941 */ /* 0x000fea0003800000 */
.L_x_123:
        /* <DEDUP_REMOVED lines=12> */
.L_x_126:
[----:B------:R-:W-:Y:S05]  /*5850*/  BSYNC B1 ;  /* 0x0000000000017941 */ /* 0x000fea0003800000 */
.L_x_125:
        /* <DEDUP_REMOVED lines=12> */
.L_x_128:
[----:B------:R-:W-:Y:S05]  /*5920*/  BSYNC B1 ;  /* 0x0000000000017941 */ /* 0x000fea0003800000 */
.L_x_127:
        /* <DEDUP_REMOVED lines=12> */
.L_x_130:
[----:B------:R-:W-:Y:S05]  /*59f0*/  BSYNC B1 ;  /* 0x0000000000017941 */ /* 0x000fea0003800000 */
.L_x_129:
        /* <DEDUP_REMOVED lines=12> */
.L_x_132:
[----:B------:R-:W-:Y:S05]  /*5ac0*/  BSYNC B1 ;  /* 0x0000000000017941 */ /* 0x000fea0003800000 */
.L_x_131:
        /* <DEDUP_REMOVED lines=12> */
.L_x_134:
[----:B------:R-:W-:Y:S05]  /*5b90*/  BSYNC B1 ;  /* 0x0000000000017941 */ /* 0x000fea0003800000 */
.L_x_133:
        /* <DEDUP_REMOVED lines=12> */
.L_x_136:
[----:B------:R-:W-:Y:S05]  /*5c60*/  BSYNC B1 ;  /* 0x0000000000017941 */ /* 0x000fea0003800000 */
.L_x_135:
        /* <DEDUP_REMOVED lines=12> */
.L_x_138:
[----:B------:R-:W-:Y:S05]  /*5d30*/  BSYNC B1 ;  /* 0x0000000000017941 */ /* 0x000fea0003800000 */
.L_x_137:
        /* <DEDUP_REMOVED lines=12> */
.L_x_140:
[----:B------:R-:W-:Y:S05]  /*5e00*/  BSYNC B1 ;  /* 0x0000000000017941 */ /* 0x000fea0003800000 */
.L_x_139:
        /* <DEDUP_REMOVED lines=12> */
.L_x_142:
[----:B------:R-:W-:Y:S05]  /*5ed0*/  BSYNC B1 ;  /* 0x0000000000017941 */ /* 0x000fea0003800000 */
.L_x_141:
        /* <DEDUP_REMOVED lines=12> */
.L_x_144:
[----:B------:R-:W-:Y:S05]  /*5fa0*/  BSYNC B1 ;  /* 0x0000000000017941 */ /* 0x000fea0003800000 */
.L_x_143:
        /* <DEDUP_REMOVED lines=12> */
.L_x_146:
[----:B------:R-:W-:Y:S05]  /*6070*/  BSYNC B1 ;  /* 0x0000000000017941 */ /* 0x000fea0003800000 */
.L_x_145:
        /* <DEDUP_REMOVED lines=12> */
.L_x_148:
[----:B------:R-:W-:Y:S05]  /*6140*/  BSYNC B1 ;  /* 0x0000000000017941 */ /* 0x000fea0003800000 */
.L_x_147:
        /* <DEDUP_REMOVED lines=12> */
.L_x_150:
[----:B------:R-:W-:Y:S05]  /*6210*/  BSYNC B1 ;  /* 0x0000000000017941 */ /* 0x000fea0003800000 */
.L_x_149:
        /* <DEDUP_REMOVED lines=12> */
.L_x_152:
[----:B------:R-:W-:Y:S05]  /*62e0*/  BSYNC B1 ;  /* 0x0000000000017941 */ /* 0x000fea0003800000 */
.L_x_151:
        /* <DEDUP_REMOVED lines=12> */
.L_x_154:
[----:B------:R-:W-:Y:S05]  /*63b0*/  BSYNC B1 ;  /* 0x0000000000017941 */ /* 0x000fea0003800000 */
.L_x_153:
        /* <DEDUP_REMOVED lines=12> */
.L_x_156:
[----:B------:R-:W-:Y:S05]  /*6480*/  BSYNC B1 ;  /* 0x0000000000017941 */ /* 0x000fea0003800000 */
.L_x_155:
        /* <DEDUP_REMOVED lines=12> */
.L_x_158:
[----:B------:R-:W-:Y:S05]  /*6550*/  BSYNC B1 ;  /* 0x0000000000017941 */ /* 0x000fea0003800000 */
.L_x_157:
        /* <DEDUP_REMOVED lines=12> */
.L_x_160:
[----:B------:R-:W-:Y:S05]  /*6620*/  BSYNC B1 ;  /* 0x0000000000017941 */ /* 0x000fea0003800000 */
.L_x_159:
        /* <DEDUP_REMOVED lines=12> */
.L_x_162:
[----:B------:R-:W-:Y:S05]  /*66f0*/  BSYNC B1 ;  /* 0x0000000000017941 */ /* 0x000fea0003800000 */
.L_x_161:
        /* <DEDUP_REMOVED lines=12> */
.L_x_164:
[----:B------:R-:W-:Y:S05]  /*67c0*/  BSYNC B1 ;  /* 0x0000000000017941 */ /* 0x000fea0003800000 */
.L_x_163:
        /* <DEDUP_REMOVED lines=12> */
.L_x_166:
[----:B------:R-:W-:Y:S05]  /*6890*/  BSYNC B1 ;  /* 0x0000000000017941 */ /* 0x000fea0003800000 */
.L_x_165:
        /* <DEDUP_REMOVED lines=12> */
.L_x_168:
[----:B------:R-:W-:Y:S05]  /*6960*/  BSYNC B1 ;  /* 0x0000000000017941 */ /* 0x000fea0003800000 */
.L_x_167:
        /* <DEDUP_REMOVED lines=12> */
.L_x_170:
[----:B------:R-:W-:Y:S05]  /*6a30*/  BSYNC B1 ;  /* 0x0000000000017941 */ /* 0x000fea0003800000 */
.L_x_169:
        /* <DEDUP_REMOVED lines=12> */
.L_x_172:
[----:B------:R-:W-:Y:S05]  /*6b00*/  BSYNC B1 ;  /* 0x0000000000017941 */ /* 0x000fea0003800000 */
.L_x_171:
        /* <DEDUP_REMOVED lines=12> */
.L_x_174:
[----:B------:R-:W-:Y:S05]  /*6bd0*/  BSYNC B1 ;  /* 0x0000000000017941 */ /* 0x000fea0003800000 */
.L_x_173:
        /* <DEDUP_REMOVED lines=12> */
.L_x_176:
[----:B------:R-:W-:Y:S05]  /*6ca0*/  BSYNC B1 ;  /* 0x0000000000017941 */ /* 0x000fea0003800000 */
.L_x_175:
        /* <DEDUP_REMOVED lines=12> */
.L_x_178:
[----:B------:R-:W-:Y:S05]  /*6d70*/  BSYNC B1 ;  /* 0x0000000000017941 */ /* 0x000fea0003800000 */
.L_x_177:
        /* <DEDUP_REMOVED lines=12> */
.L_x_180:
[----:B------:R-:W-:Y:S05]  /*6e40*/  BSYNC B1 ;  /* 0x0000000000017941 */ /* 0x000fea0003800000 */
.L_x_179:
        /* <DEDUP_REMOVED lines=12> */
.L_x_182:
[----:B------:R-:W-:Y:S05]  /*6f10*/  BSYNC B1 ;  /* 0x0000000000017941 */ /* 0x000fea0003800000 */
.L_x_181:
        /* <DEDUP_REMOVED lines=12> */
.L_x_184:
[----:B------:R-:W-:Y:S05]  /*6fe0*/  BSYNC B1 ;  /* 0x0000000000017941 */ /* 0x000fea0003800000 */
.L_x_183:
        /* <DEDUP_REMOVED lines=12> */
.L_x_186:
[----:B------:R-:W-:Y:S05]  /*70b0*/  BSYNC B1 ;  /* 0x0000000000017941 */ /* 0x000fea0003800000 */
.L_x_185:
        /* <DEDUP_REMOVED lines=12> */
.L_x_188:
[----:B------:R-:W-:Y:S05]  /*7180*/  BSYNC B1 ;  /* 0x0000000000017941 */ /* 0x000fea0003800000 */
.L_x_187:
        /* <DEDUP_REMOVED lines=12> */
.L_x_190:
[----:B------:R-:W-:Y:S05]  /*7250*/  BSYNC B1 ;  /* 0x0000000000017941 */ /* 0x000fea0003800000 */
.L_x_189:
        /* <DEDUP_REMOVED lines=12> */
.L_x_192:
[----:B------:R-:W-:Y:S05]  /*7320*/  BSYNC B1 ;  /* 0x0000000000017941 */ /* 0x000fea0003800000 */
.L_x_191:
        /* <DEDUP_REMOVED lines=12> */
.L_x_194:
[----:B------:R-:W-:Y:S05]  /*73f0*/  BSYNC B1 ;  /* 0x0000000000017941 */ /* 0x000fea0003800000 */
.L_x_193:
        /* <DEDUP_REMOVED lines=12> */
.L_x_196:
[----:B------:R-:W-:Y:S05]  /*74c0*/  BSYNC B1 ;  /* 0x0000000000017941 */ /* 0x000fea0003800000 */
.L_x_195:
        /* <DEDUP_REMOVED lines=12> */
.L_x_198:
[----:B------:R-:W-:Y:S05]  /*7590*/  BSYNC B1 ;  /* 0x0000000000017941 */ /* 0x000fea0003800000 */
.L_x_197:
        /* <DEDUP_REMOVED lines=12> */
.L_x_200:
[----:B------:R-:W-:Y:S05]  /*7660*/  BSYNC B1 ;  /* 0x0000000000017941 */ /* 0x000fea0003800000 */
.L_x_199:
        /* <DEDUP_REMOVED lines=12> */
.L_x_202:
[----:B------:R-:W-:Y:S05]  /*7730*/  BSYNC B1 ;  /* 0x0000000000017941 */ /* 0x000fea0003800000 */
.L_x_201:
        /* <DEDUP_REMOVED lines=12> */
.L_x_204:
[----:B------:R-:W-:Y:S05]  /*7800*/  BSYNC B1 ;  /* 0x0000000000017941 */ /* 0x000fea0003800000 */
.L_x_203:
        /* <DEDUP_REMOVED lines=12> */
.L_x_206:
[----:B------:R-:W-:Y:S05]  /*78d0*/  BSYNC B1 ;  /* 0x0000000000017941 */ /* 0x000fea0003800000 */
.L_x_205:
        /* <DEDUP_REMOVED lines=12> */
.L_x_208:
[----:B------:R-:W-:Y:S05]  /*79a0*/  BSYNC B1 ;  /* 0x0000000000017941 */ /* 0x000fea0003800000 */
.L_x_207:
        /* <DEDUP_REMOVED lines=12> */
.L_x_210:
[----:B------:R-:W-:Y:S05]  /*7a70*/  BSYNC B1 ;  /* 0x0000000000017941 */ /* 0x000fea0003800000 */
.L_x_209:
        /* <DEDUP_REMOVED lines=12> */
.L_x_212:
[----:B------:R-:W-:Y:S05]  /*7b40*/  BSYNC B1 ;  /* 0x0000000000017941 */ /* 0x000fea0003800000 */
.L_x_211:
        /* <DEDUP_REMOVED lines=12> */
.L_x_214:
[----:B------:R-:W-:Y:S05]  /*7c10*/  BSYNC B1 ;  /* 0x0000000000017941 */ /* 0x000fea0003800000 */
.L_x_213:
        /* <DEDUP_REMOVED lines=12> */
.L_x_216:
[----:B------:R-:W-:Y:S05]  /*7ce0*/  BSYNC B1 ;  /* 0x0000000000017941 */ /* 0x000fea0003800000 */
.L_x_215:
        /* <DEDUP_REMOVED lines=12> */
.L_x_218:
[----:B------:R-:W-:Y:S05]  /*7db0*/  BSYNC B1 ;  /* 0x0000000000017941 */ /* 0x000fea0003800000 */
.L_x_217:
        /* <DEDUP_REMOVED lines=12> */
.L_x_220:
[----:B------:R-:W-:Y:S05]  /*7e80*/  BSYNC B1 ;  /* 0x0000000000017941 */ /* 0x000fea0003800000 */
.L_x_219:
        /* <DEDUP_REMOVED lines=12> */
.L_x_222:
[----:B------:R-:W-:Y:S05]  /*7f50*/  BSYNC B1 ;  /* 0x0000000000017941 */ /* 0x000fea0003800000 */
.L_x_221:
        /* <DEDUP_REMOVED lines=12> */
.L_x_224:
[----:B------:R-:W-:Y:S05]  /*8020*/  BSYNC B1 ;  /* 0x0000000000017941 */ /* 0x000fea0003800000 */
.L_x_223:
        /* <DEDUP_REMOVED lines=12> */
.L_x_226:
[----:B------:R-:W-:Y:S05]  /*80f0*/  BSYNC B1 ;  /* 0x0000000000017941 */ /* 0x000fea0003800000 */
.L_x_225:
        /* <DEDUP_REMOVED lines=12> */
.L_x_228:
[----:B------:R-:W-:Y:S05]  /*81c0*/  BSYNC B1 ;  /* 0x0000000000017941 */ /* 0x000fea0003800000 */
.L_x_227:
        /* <DEDUP_REMOVED lines=12> */
.L_x_230:
[----:B------:R-:W-:Y:S05]  /*8290*/  BSYNC B1 ;  /* 0x0000000000017941 */ /* 0x000fea0003800000 */
.L_x_229:
        /* <DEDUP_REMOVED lines=12> */
.L_x_232:
[----:B------:R-:W-:Y:S05]  /*8360*/  BSYNC B1 ;  /* 0x0000000000017941 */ /* 0x000fea0003800000 */
.L_x_231:
        /* <DEDUP_REMOVED lines=12> */
.L_x_234:
[----:B------:R-:W-:Y:S05]  /*8430*/  BSYNC B1 ;  /* 0x0000000000017941 */ /* 0x000fea0003800000 */
.L_x_233:
        /* <DEDUP_REMOVED lines=12> */
.L_x_236:
[----:B------:R-:W-:Y:S05]  /*8500*/  BSYNC B1 ;  /* 0x0000000000017941 */ /* 0x000fea0003800000 */
.L_x_235:
        /* <DEDUP_REMOVED lines=12> */
.L_x_238:
[----:B------:R-:W-:Y:S05]  /*85d0*/  BSYNC B1 ;  /* 0x0000000000017941 */ /* 0x000fea0003800000 */
.L_x_237:
        /* <DEDUP_REMOVED lines=12> */
.L_x_240:
[----:B------:R-:W-:Y:S05]  /*86a0*/  BSYNC B1 ;  /* 0x0000000000017941 */ /* 0x000fea0003800000 */
.L_x_239:
        /* <DEDUP_REMOVED lines=12> */
.L_x_242:
[----:B------:R-:W-:Y:S05]  /*8770*/  BSYNC B1 ;  /* 0x0000000000017941 */ /* 0x000fea0003800000 */
.L_x_241:
        /* <DEDUP_REMOVED lines=12> */
.L_x_244:
[----:B------:R-:W-:Y:S05]  /*8840*/  BSYNC B1 ;  /* 0x0000000000017941 */ /* 0x000fea0003800000 */
.L_x_243:
        /* <DEDUP_REMOVED lines=12> */
.L_x_246:
[----:B------:R-:W-:Y:S05]  /*8910*/  BSYNC B1 ;  /* 0x0000000000017941 */ /* 0x000fea0003800000 */
.L_x_245:
        /* <DEDUP_REMOVED lines=12> */
.L_x_248:
[----:B------:R-:W-:Y:S05]  /*89e0*/  BSYNC B1 ;  /* 0x0000000000017941 */ /* 0x000fea0003800000 */
.L_x_247:
        /* <DEDUP_REMOVED lines=12> */
.L_x_250:
[----:B------:R-:W-:Y:S05]  /*8ab0*/  BSYNC B1 ;  /* 0x0000000000017941 */ /* 0x000fea0003800000 */
.L_x_249:
        /* <DEDUP_REMOVED lines=12> */
.L_x_252:
[----:B------:R-:W-:Y:S05]  /*8b80*/  BSYNC B1 ;  /* 0x0000000000017941 */ /* 0x000fea0003800000 */
.L_x_251:
        /* <DEDUP_REMOVED lines=12> */
.L_x_254:
[----:B------:R-:W-:Y:S05]  /*8c50*/  BSYNC B1 ;  /* 0x0000000000017941 */ /* 0x000fea0003800000 */
.L_x_253:
        /* <DEDUP_REMOVED lines=12> */
.L_x_256:
[----:B------:R-:W-:Y:S05]  /*8d20*/  BSYNC B1 ;  /* 0x0000000000017941 */ /* 0x000fea0003800000 */
.L_x_255:
        /* <DEDUP_REMOVED lines=12> */
.L_x_258:
[----:B------:R-:W-:Y:S05]  /*8df0*/  BSYNC B1 ;  /* 0x0000000000017941 */ /* 0x000fea0003800000 */
.L_x_257:
        /* <DEDUP_REMOVED lines=12> */
.L_x_260:
[----:B------:R-:W-:Y:S05]  /*8ec0*/  BSYNC B1 ;  /* 0x0000000000017941 */ /* 0x000fea0003800000 */
.L_x_259:
        /* <DEDUP_REMOVED lines=12> */
.L_x_262:
[----:B------:R-:W-:Y:S05]  /*8f90*/  BSYNC B1 ;  /* 0x0000000000017941 */ /* 0x000fea0003800000 */
.L_x_261:
        /* <DEDUP_REMOVED lines=12> */
.L_x_264:
[----:B------:R-:W-:Y:S05]  /*9060*/  BSYNC B1 ;  /* 0x0000000000017941 */ /* 0x000fea0003800000 */
.L_x_263:
        /* <DEDUP_REMOVED lines=12> */
.L_x_266:
[----:B------:R-:W-:Y:S05]  /*9130*/  BSYNC B1 ;  /* 0x0000000000017941 */ /* 0x000fea0003800000 */
.L_x_265:
        /* <DEDUP_REMOVED lines=12> */
.L_x_268:
[----:B------:R-:W-:Y:S05]  /*9200*/  BSYNC B1 ;  /* 0x0000000000017941 */ /* 0x000fea0003800000 */
.L_x_267:
        /* <DEDUP_REMOVED lines=12> */
.L_x_270:
[----:B------:R-:W-:Y:S05]  /*92d0*/  BSYNC B1 ;  /* 0x0000000000017941 */ /* 0x000fea0003800000 */
.L_x_269:
        /* <DEDUP_REMOVED lines=12> */
.L_x_272:
[----:B------:R-:W-:Y:S05]  /*93a0*/  BSYNC B1 ;  /* 0x0000000000017941 */ /* 0x000fea0003800000 */
.L_x_271:
        /* <DEDUP_REMOVED lines=12> */
.L_x_274:
[----:B------:R-:W-:Y:S05]  /*9470*/  BSYNC B1 ;  /* 0x0000000000017941 */ /* 0x000fea0003800000 */
.L_x_273:
        /* <DEDUP_REMOVED lines=12> */
.L_x_276:
[----:B------:R-:W-:Y:S05]  /*9540*/  BSYNC B1 ;  /* 0x0000000000017941 */ /* 0x000fea0003800000 */
.L_x_275:
        /* <DEDUP_REMOVED lines=12> */
.L_x_278:
[----:B------:R-:W-:Y:S05]  /*9610*/  BSYNC B1 ;  /* 0x0000000000017941 */ /* 0x000fea0003800000 */
.L_x_277:
        /* <DEDUP_REMOVED lines=12> */
.L_x_280:
[----:B------:R-:W-:Y:S05]  /*96e0*/  BSYNC B1 ;  /* 0x0000000000017941 */ /* 0x000fea0003800000 */
.L_x_279:
        /* <DEDUP_REMOVED lines=12> */
.L_x_282:
[----:B------:R-:W-:Y:S05]  /*97b0*/  BSYNC B1 ;  /* 0x0000000000017941 */ /* 0x000fea0003800000 */
.L_x_281:
        /* <DEDUP_REMOVED lines=12> */
.L_x_284:
[----:B------:R-:W-:Y:S05]  /*9880*/  BSYNC B1 ;  /* 0x0000000000017941 */ /* 0x000fea0003800000 */
.L_x_283:
        /* <DEDUP_REMOVED lines=12> */
.L_x_286:
[----:B------:R-:W-:Y:S05]  /*9950*/  BSYNC B1 ;  /* 0x0000000000017941 */ /* 0x000fea0003800000 */
.L_x_285:
        /* <DEDUP_REMOVED lines=12> */
.L_x_288:
[----:B------:R-:W-:Y:S05]  /*9a20*/  BSYNC B1 ;  /* 0x0000000000017941 */ /* 0x000fea0003800000 */
.L_x_287:
        /* <DEDUP_REMOVED lines=12> */
.L_x_290:
[----:B------:R-:W-:Y:S05]  /*9af0*/  BSYNC B1 ;  /* 0x0000000000017941 */ /* 0x000fea0003800000 */
.L_x_289:
[----:B-----5:R-:W-:Y:S01]  /*9b00*/  LOP3.LUT R3, R3, 0xff, RZ, 0xc0, !PT ;  /* 0x000000ff03037812 */ /* 0x020fe200078ec0ff */
[----:B------:R-:W-:Y:S01]  /*9b10*/  BSSY B1, `(.L_x_291) ;  /* 0x000000b000017945 */ /* 0x000fe20003800000 */
[----:B------:R-:W-:Y:S02]  /*9b20*/  ISETP.LT.OR P2, PT, R0, 0xf9, !P1 ;  /* 0x000000f90000780c */ /* 0x000fe40004f41670 */
[----:B------:R-:W-:-:S05]  /*9b30*/  F2FP.F16.E4M3.UNPACK_B R3, R3 ;  /* 0x00000003ff03723e */ /* 0x000fca00020006ff */
[----:B------:R-:W-:-:S05]  /*9b40*/  HADD2.F32 R3, -RZ, R3.H0_H0 ;  /* 0x20000003ff037230 */ /* 0x000fca0000004100 */
[----:B0-2---:R-:W-:Y:S01]  /*9b50*/  FMUL R8, R3, R154 ;  /* 0x0000009a03087220 */ /* 0x005fe20000400000 */
[----:B------:R-:W-:-:S03]  /*9b60*/  PRMT R3, RZ, 0x7610, R3 ;  /* 0x00007610ff037816 */ /* 0x000fc60000000003 */
[----:B------:R-:W-:-:S05]  /*9b70*/  FFMA R8, R149, R153, R8 ;  /* 0x0000009995087223 */ /* 0x000fca0000000008 */
[----:B------:R-:W-:-:S05]  /*9b80*/  F2FP.SATFINITE.E4M3.F32.PACK_AB_MERGE_C R9, RZ, R8, RZ ;  /* 0x00000008ff09723e */ /* 0x000fca00048070ff */
[----:B------:R0:W-:Y:S01]  /*9b90*/  @!P0 STG.E.U8 desc[UR36][R6.64+0xf9], R9 ;  /* 0x0000f90906008986 */ /* 0x0001e2000c101124 */
[----:B------:R-:W-:Y:S05]  /*9ba0*/  @P2 BRA `(.L_x_292) ;  /* 0x0000000000042947 */ /* 0x000fea0003800000 */
[----:B------:R2:W5:Y:S02]  /*9bb0*/  LDG.E.U8 R3, desc[UR36][R10.64+0xf8] ;  /* 0x0000f8240a037981 */ /* 0x000564000c1e1100 */
.L_x_292:
[----:B------:R-:W-:Y:S05]  /*9bc0*/  BSYNC B1 ;  /* 0x0000000000017941 */ /* 0x000fea0003800000 */
.L_x_291:
[----:B-----5:R-:W-:Y:S01]  /*9bd0*/  LOP3.LUT R3, R3, 0xff, RZ, 0xc0, !PT ;  /* 0x000000ff03037812 */ /* 0x020fe200078ec0ff */
[----:B------:R-:W-:Y:S01]  /*9be0*/  BSSY B1, `(.L_x_293) ;  /* 0x000000b000017945 */ /* 0x000fe20003800000 */
[----:B------:R-:W-:Y:S02]  /*9bf0*/  ISETP.LT.OR P1, PT, R0, 0xfa, !P1 ;  /* 0x000000fa0000780c */ /* 0x000fe40004f21670 */
[----:B------:R-:W-:Y:S02]  /*9c00*/  F2FP.F16.E4M3.UNPACK_B R3, R3 ;  /* 0x00000003ff03723e */ /* 0x000fe400020006ff */
[----:B------:R-:W-:-:S03]  /*9c10*/  PRMT R0, RZ, 0x7610, R0 ;  /* 0x00007610ff007816 */ /* 0x000fc60000000000 */
[----:B------:R-:W-:-:S05]  /*9c20*/  HADD2.F32 R3, -RZ, R3.H0_H0 ;  /* 0x20000003ff037230 */ /* 0x000fca0000004100 */
[----:B------:R-:W-:-:S04]  /*9c30*/  FMUL R3, R3, R154 ;  /* 0x0000009a03037220 */ /* 0x000fc80000400000 */
[----:B------:R-:W-:-:S05]  /*9c40*/  FFMA R3, R150, R153, R3 ;  /* 0x0000009996037223 */ /* 0x000fca0000000003 */
[----:B------:R-:W-:-:S05]  /*9c50*/  F2FP.SATFINITE.E4M3.F32.PACK_AB_MERGE_C R3, RZ, R3, RZ ;  /* 0x00000003ff03723e */ /* 0x000fca00048070ff */
[----:B------:R0:W-:Y:S01]  /*9c60*/  @!P2 STG.E.U8 desc[UR36][R4.64+0xf8], R3 ;  /* 0x0000f8030400a986 */ /* 0x0001e2000c101124 */
[----:B------:R-:W-:Y:S05]  /*9c70*/  @P1 BRA `(.L_x_294) ;  /* 0x0000000000041947 */ /* 0x000fea0003800000 */
[----:B------:R0:W5:Y:S02]  /*9c80*/  LDG.E.U8 R0, desc[UR36][R10.64+0xf9] ;  /* 0x0000f9240a007981 */ /* 0x000164000c1e1100 */
.L_x_294:
[----:B------:R-:W-:Y:S05]  /*9c90*/  BSYNC B1 ;  /* 0x0000000000017941 */ /* 0x000fea0003800000 */
.L_x_293:
[----:B------:R-:W-:Y:S05]  /*9ca0*/  @P1 BRA `(.L_x_295) ;  /* 0x0000002000281947 */ /* 0x000fea0003800000 */
[----:B-----5:R-:W-:-:S04]  /*9cb0*/  LOP3.LUT R0, R0, 0xff, RZ, 0xc0, !PT ;  /* 0x000000ff00007812 */ /* 0x020fc800078ec0ff */
[----:B------:R-:W-:-:S05]  /*9cc0*/  F2FP.F16.E4M3.UNPACK_B R0, R0 ;  /* 0x00000000ff00723e */ /* 0x000fca00020006ff */
[----:B0-----:R-:W-:-:S05]  /*9cd0*/  HADD2.F32 R3, -RZ, R0.H0_H0 ;  /* 0x20000000ff037230 */ /* 0x001fca0000004100 */
[----:B------:R-:W-:-:S04]  /*9ce0*/  FMUL R0, R3, R154 ;  /* 0x0000009a03007220 */ /* 0x000fc80000400000 */
[----:B------:R-:W-:-:S05]  /*9cf0*/  FFMA R0, R151, R153, R0 ;  /* 0x0000009997007223 */ /* 0x000fca0000000000 */
[----:B------:R-:W-:-:S05]  /*9d00*/  F2FP.SATFINITE.E4M3.F32.PACK_AB_MERGE_C R3, RZ, R0, RZ ;  /* 0x00000000ff03723e */ /* 0x000fca00048070ff */
[----:B------:R0:W-:Y:S01]  /*9d10*/  STG.E.U8 desc[UR36][R4.64+0xf9], R3 ;  /* 0x0000f90304007986 */ /* 0x0001e2000c101124 */
[----:B------:R-:W-:Y:S05]  /*9d20*/  BRA `(.L_x_295) ;  /* 0x0000002000087947 */ /* 0x000fea0003800000 */
.L_x_38:
[----:B------:R-:W-:Y:S01]  /*9d30*/  ISETP.GE.AND P1, PT, R155, 0x1, PT ;  /* 0x000000019b00780c */ /* 0x000fe20003f26270 */
[-C--:B------:R-:W-:Y:S01]  /*9d40*/  FMUL R24, R24, R153.reuse ;  /* 0x0000009918187220 */ /* 0x080fe20000400000 */
[-C--:B------:R-:W-:Y:S01]  /*9d50*/  FMUL R25, R25, R153.reuse ;  /* 0x0000009919197220 */ /* 0x080fe20000400000 */
[----:B------:R-:W-:Y:S01]  /*9d60*/  ISETP.GE.AND P0, PT, R155, 0x9, PT ;  /* 0x000000099b00780c */ /* 0x000fe20003f06270 */
[-C--:B------:R-:W-:Y:S01]  /*9d70*/  FMUL R26, R26, R153.reuse ;  /* 0x000000991a1a7220 */ /* 0x080fe20000400000 */
[C---:B------:R-:W-:Y:S01]  /*9d80*/  ISETP.LT.OR P2, PT, R0.reuse, 0x1, !P1 ;  /* 0x000000010000780c */ /* 0x040fe20004f41670 */
[-C--:B------:R-:W-:Y:S01]  /*9d90*/  FMUL R27, R27, R153.reuse ;  /* 0x000000991b1b7220 */ /* 0x080fe20000400000 */
[----:B------:R-:W-:Y:S01]  /*9da0*/  ISETP.LT.OR P3, PT, R0, 0x2, !P1 ;  /* 0x000000020000780c */ /* 0x000fe20004f61670 */
[-C--:B------:R-:W-:Y:S01]  /*9db0*/  FMUL R28, R28, R153.reuse ;  /* 0x000000991c1c7220 */ /* 0x080fe20000400000 */
[----:B------:R-:W-:Y:S01]  /*9dc0*/  F2FP.SATFINITE.E4M3.F32.PACK_AB_MERGE_C R3, RZ, R24, RZ ;  /* 0x00000018ff03723e */ /* 0x000fe200048070ff */
[----:B------:R-:W-:Y:S01]  /*9dd0*/  FMUL R29, R29, R153 ;  /* 0x000000991d1d7220 */ /* 0x000fe20000400000 */
[----:B------:R-:W-:Y:S01]  /*9de0*/  F2FP.SATFINITE.E4M3.F32.PACK_AB_MERGE_C R25, RZ, R25, RZ ;  /* 0x00000019ff19723e */ /* 0x000fe200048070ff */
[-C--:B------:R-:W-:Y:S01]  /*9df0*/  FMUL R30, R30, R153.reuse ;  /* 0x000000991e1e7220 */ /* 0x080fe20000400000 */
[C---:B------:R-:W-:Y:S01]  /*9e00*/  ISETP.LT.OR P4, PT, R0.reuse, 0x9, !P1 ;  /* 0x000000090000780c */ /* 0x040fe20004f81670 */
[-C--:B------:R-:W-:Y:S01]  /*9e10*/  FMUL R31, R31, R153.reuse ;  /* 0x000000991f1f7220 */ /* 0x080fe20000400000 */
[----:B------:R-:W-:Y:S01]  /*9e20*/  ISETP.LT.OR P5, PT, R0, 0xa, !P1 ;  /* 0x0000000a0000780c */ /* 0x000fe20004fa1670 */
[-C--:B------:R-:W-:Y:S01]  /*9e30*/  FMUL R32, R32, R153.reuse ;  /* 0x0000009920207220 */ /* 0x080fe20000400000 */
[----:B------:R-:W-:Y:S01]  /*9e40*/  F2FP.SATFINITE.E4M3.F32.PACK_AB_MERGE_C R9, RZ, R26, RZ ;  /* 0x0000001aff09723e */ /* 0x000fe200048070ff */
[----:B------:R0:W-:Y:S01]  /*9e50*/  @!P2 STG.E.U8 desc[UR36][R6.64], R3 ;  /* 0x000000030600a986 */ /* 0x0001e2000c101124 */
[C---:B------:R-:W-:Y:S01]  /*9e60*/  ISETP.LT.OR P2, PT, R0.reuse, 0x1, !P0 ;  /* 0x000000010000780c */ /* 0x040fe20004741670 */
[----:B------:R-:W-:Y:S01]  /*9e70*/  FMUL R33, R33, R153 ;  /* 0x0000009921217220 */ /* 0x000fe20000400000 */
[----:B------:R-:W-:Y:S01]  /*9e80*/  F2FP.SATFINITE.E4M3.F32.PACK_AB_MERGE_C R27, RZ, R27, RZ ;  /* 0x0000001bff1b723e */ /* 0x000fe200048070ff */
[----:B------:R-:W-:Y:S01]  /*9e90*/  @!P3 STG.E.U8 desc[UR36][R6.64+0x1], R25 ;  /* 0x000001190600b986 */ /* 0x000fe2000c101124 */
[----:B------:R-:W-:Y:S01]  /*9ea0*/  ISETP.LT.OR P3, PT, R0, 0x2, !P0 ;  /* 0x000000020000780c */ /* 0x000fe20004761670 */
[----:B------:R-:W-:Y:S01]  /*9eb0*/  FMUL R34, R34, R153 ;  /* 0x0000009922227220 */ /* 0x000fe20000400000 */
[----:B------:R-:W-:Y:S01]  /*9ec0*/  F2FP.SATFINITE.E4M3.F32.PACK_AB_MERGE_C R29, RZ, R29, RZ ;  /* 0x0000001dff1d723e */ /* 0x000fe200048070ff */
[----:B------:R-:W-:Y:S01]  /*9ed0*/  FMUL R35, R35, R153 ;  /* 0x0000009923237220 */ /* 0x000fe20000400000 */
[----:B------:R-:W-:Y:S01]  /*9ee0*/  F2FP.SATFINITE.E4M3.F32.PACK_AB_MERGE_C R31, RZ, R31, RZ ;  /* 0x0000001fff1f723e */ /* 0x000fe200048070ff */
[----:B------:R-:W-:Y:S01]  /*9ef0*/  FMUL R36, R36, R153 ;  /* 0x0000009924247220 */ /* 0x000fe20000400000 */
[----:B------:R-:W-:Y:S01]  /*9f00*/  F2FP.SATFINITE.E4M3.F32.PACK_AB_MERGE_C R33, RZ, R33, RZ ;  /* 0x00000021ff21723e */ /* 0x000fe200048070ff */
[-C--:B------:R-:W-:Y:S01]  /*9f10*/  FMUL R37, R37, R153.reuse ;  /* 0x0000009925257220 */ /* 0x080fe20000400000 */
[----:B0-----:R-:W-:Y:S01]  /*9f20*/  F2FP.SATFINITE.E4M3.F32.PACK_AB_MERGE_C R3, RZ, R28, RZ ;  /* 0x0000001cff03723e */ /* 0x001fe200048070ff */
[----:B------:R0:W-:Y:S01]  /*9f30*/  @!P2 STG.E.U8 desc[UR36][R4.64], R9 ;  /* 0x000000090400a986 */ /* 0x0001e2000c101124 */
[----:B------:R-:W-:Y:S01]  /*9f40*/  ISETP.LT.OR P2, PT, R0, 0x9, !P0 ;  /* 0x000000090000780c */ /* 0x000fe20004741670 */
[----:B------:R-:W-:Y:S01]  /*9f50*/  FMUL R38, R38, R153 ;  /* 0x0000009926267220 */ /* 0x000fe20000400000 */
[----:B------:R-:W-:Y:S01]  /*9f60*/  F2FP.SATFINITE.E4M3.F32.PACK_AB_MERGE_C R35, RZ, R35, RZ ;  /* 0x00000023ff23723e */ /* 0x000fe200048070ff */
[----:B------:R-:W-:Y:S01]  /*9f70*/  @!P3 STG.E.U8 desc[UR36][R4.64+0x1], R27 ;  /* 0x0000011b0400b986 */ /* 0x000fe2000c101124 */
[C---:B------:R-:W-:Y:S01]  /*9f80*/  ISETP.LT.OR P3, PT, R0.reuse, 0xa, !P0 ;  /* 0x0000000a0000780c */ /* 0x040fe20004761670 */
[----:B------:R-:W-:Y:S01]  /*9f90*/  FMUL R39, R39, R153 ;  /* 0x0000009927277220 */ /* 0x000fe20000400000 */
[----:B------:R-:W-:Y:S01]  /*9fa0*/  F2FP.SATFINITE.E4M3.F32.PACK_AB_MERGE_C R37, RZ, R37, RZ ;  /* 0x00000025ff25723e */ /* 0x000fe200048070ff */
[----:B------:R1:W-:Y:S01]  /*9fb0*/  @!P4 STG.E.U8 desc[UR36][R6.64+0x8], R3 ;  /* 0x000008030600c986 */ /* 0x0003e2000c101124 */
[----:B------:R-:W-:Y:S01]  /*9fc0*/  ISETP.LT.OR P4, PT, R0, 0x11, !P1 ;  /* 0x000000110000780c */ /* 0x000fe20004f81670 */
[-C--:B------:R-:W-:Y:S01]  /*9fd0*/  FMUL R40, R40, R153.reuse ;  /* 0x0000009928287220 */ /* 0x080fe20000400000 */
[-C--:B------:R-:W-:Y:S01]  /*9fe0*/  FMUL R41, R41, R153.reuse ;  /* 0x0000009929297220 */ /* 0x080fe20000400000 */
[----:B------:R-:W-:Y:S01]  /*9ff0*/  @!P5 STG.E.U8 desc[UR36][R6.64+0x9], R29 ;  /* 0x0000091d0600d986 */ /* 0x000fe2000c101124 */
[----:B------:R-:W-:Y:S01]  /*a000*/  ISETP.LT.OR P5, PT, R0, 0x12, !P1 ;  /* 0x000000120000780c */ /* 0x000fe20004fa1670 */
[-C--:B------:R-:W-:Y:S01]  /*a010*/  FMUL R42, R42, R153.reuse ;  /* 0x000000992a2a7220 */ /* 0x080fe20000400000 */
[----:B0-----:R-:W-:Y:S01]  /*a020*/  F2FP.SATFINITE.E4M3.F32.PACK_AB_MERGE_C R9, RZ, R30, RZ ;  /* 0x0000001eff09723e */ /* 0x001fe200048070ff */
[----:B------:R-:W-:Y:S01]  /*a030*/  FMUL R43, R43, R153 ;  /* 0x000000992b2b7220 */ /* 0x000fe20000400000 */
[----:B------:R-:W-:Y:S01]  /*a040*/  F2FP.SATFINITE.E4M3.F32.PACK_AB_MERGE_C R39, RZ, R39, RZ ;  /* 0x00000027ff27723e */ /* 0x000fe200048070ff */
[----:B------:R-:W-:Y:S01]  /*a050*/  @!P3 STG.E.U8 desc[UR36][R4.64+0x9], R31 ;  /* 0x0000091f0400b986 */ /* 0x000fe2000c101124 */
[----:B------:R-:W-:Y:S01]  /*a060*/  ISETP.LT.OR P3, PT, R0, 0x12, !P0 ;  /* 0x000000120000780c */ /* 0x000fe20004761670 */
[-C--:B------:R-:W-:Y:S01]  /*a070*/  FMUL R44, R44, R153.reuse ;  /* 0x000000992c2c7220 */ /* 0x080fe20000400000 */
[----:B-1----:R-:W-:Y:S01]  /*a080*/  F2FP.SATFINITE.E4M3.F32.PACK_AB_MERGE_C R3, RZ, R32, RZ ;  /* 0x00000020ff03723e */ /* 0x002fe200048070ff */
[----:B------:R0:W-:Y:S01]  /*a090*/  @!P2 STG.E.U8 desc[UR36][R4.64+0x8], R9 ;  /* 0x000008090400a986 */ /* 0x0001e2000c101124 */
[C---:B------:R-:W-:Y:S01]  /*a0a0*/  ISETP.LT.OR P2, PT, R0.reuse, 0x11, !P0 ;  /* 0x000000110000780c */ /* 0x040fe20004741670 */
[----:B------:R-:W-:Y:S01]  /*a0b0*/  FMUL R45, R45, R153 ;  /* 0x000000992d2d7220 */ /* 0x000fe20000400000 */
[----:B------:R-:W-:Y:S01]  /*a0c0*/  F2FP.SATFINITE.E4M3.F32.PACK_AB_MERGE_C R41, RZ, R41, RZ ;  /* 0x00000029ff29723e */ /* 0x000fe200048070ff */
[----:B------:R1:W-:Y:S01]  /*a0d0*/  @!P4 STG.E.U8 desc[UR36][R6.64+0x10], R3 ;  /* 0x000010030600c986 */ /* 0x0003e2000c101124 */
[----:B------:R-:W-:Y:S01]  /*a0e0*/  ISETP.LT.OR P4, PT, R0, 0x19, !P1 ;  /* 0x000000190000780c */ /* 0x000fe20004f81670 */
[----:B------:R-:W-:Y:S01]  /*a0f0*/  FMUL R46, R46, R153 ;  /* 0x000000992e2e7220 */ /* 0x000fe20000400000 */
[----:B------:R-:W-:Y:S01]  /*a100*/  F2FP.SATFINITE.E4M3.F32.PACK_AB_MERGE_C R43, RZ, R43, RZ ;  /* 0x0000002bff2b723e */ /* 0x000fe200048070ff */
[----:B------:R-:W-:Y:S01]  /*a110*/  @!P5 STG.E.U8 desc[UR36][R6.64+0x11], R33 ;  /* 0x000011210600d986 */ /* 0x000fe2000c101124 */
[----:B------:R-:W-:Y:S01]  /*a120*/  ISETP.LT.OR P5, PT, R0, 0x1a, !P1 ;  /* 0x0000001a0000780c */ /* 0x000fe20004fa1670 */
[----:B------:R-:W-:Y:S01]  /*a130*/  FMUL R47, R47, R153 ;  /* 0x000000992f2f7220 */ /* 0x000fe20000400000 */
[----:B------:R-:W-:Y:S01]  /*a140*/  F2FP.SATFINITE.E4M3.F32.PACK_AB_MERGE_C R45, RZ, R45, RZ ;  /* 0x0000002dff2d723e */ /* 0x000fe200048070ff */
[----:B------:R-:W-:Y:S01]  /*a150*/  @!P3 STG.E.U8 desc[UR36][R4.64+0x11], R35 ;  /* 0x000011230400b986 */ /* 0x000fe2000c101124 */
[----:B0-----:R-:W-:Y:S01]  /*a160*/  F2FP.SATFINITE.E4M3.F32.PACK_AB_MERGE_C R9, RZ, R34, RZ ;  /* 0x00000022ff09723e */ /* 0x001fe200048070ff */
[-C--:B------:R-:W-:Y:S01]  /*a170*/  FMUL R48, R48, R153.reuse ;  /* 0x0000009930307220 */ /* 0x080fe20000400000 */
[C---:B------:R-:W-:Y:S01]  /*a180*/  ISETP.LT.OR P3, PT, R0.reuse, 0x1a, !P0 ;  /* 0x0000001a0000780c */ /* 0x040fe20004761670 */
[-C--:B------:R-:W-:Y:S01]  /*a190*/  FMUL R49, R49, R153.reuse ;  /* 0x0000009931317220 */ /* 0x080fe20000400000 */
[----:B-1----:R-:W-:Y:S01]  /*a1a0*/  F2FP.SATFINITE.E4M3.F32.PACK_AB_MERGE_C R3, RZ, R36, RZ ;  /* 0x00000024ff03723e */ /* 0x002fe200048070ff */
[----:B------:R0:W-:Y:S01]  /*a1b0*/  @!P2 STG.E.U8 desc[UR36][R4.64+0x10], R9 ;  /* 0x000010090400a986 */ /* 0x0001e2000c101124 */
[----:B------:R-:W-:Y:S01]  /*a1c0*/  ISETP.LT.OR P2, PT, R0, 0x19, !P0 ;  /* 0x000000190000780c */ /* 0x000fe20004741670 */
[----:B------:R-:W-:Y:S01]  /*a1d0*/  FMUL R50, R50, R153 ;  /* 0x0000009932327220 */ /* 0x000fe20000400000 */
[----:B------:R-:W-:Y:S01]  /*a1e0*/  F2FP.SATFINITE.E4M3.F32.PACK_AB_MERGE_C R47, RZ, R47, RZ ;  /* 0x0000002fff2f723e */ /* 0x000fe200048070ff */
[----:B------:R1:W-:Y:S01]  /*a1f0*/  @!P4 STG.E.U8 desc[UR36][R6.64+0x18], R3 ;  /* 0x000018030600c986 */ /* 0x0003e2000c101124 */
[C---:B------:R-:W-:Y:S01]  /*a200*/  ISETP.LT.OR P4, PT, R0.reuse, 0x21, !P1 ;  /* 0x000000210000780c */ /* 0x040fe20004f81670 */
[----:B------:R-:W-:Y:S01]  /*a210*/  FMUL R51, R51, R153 ;  /* 0x0000009933337220 */ /* 0x000fe20000400000 */
[----:B------:R-:W-:Y:S01]  /*a220*/  F2FP.SATFINITE.E4M3.F32.PACK_AB_MERGE_C R49, RZ, R49, RZ ;  /* 0x00000031ff31723e */ /* 0x000fe200048070ff */
[----:B------:R-:W-:Y:S01]  /*a230*/  @!P5 STG.E.U8 desc[UR36][R6.64+0x19], R37 ;  /* 0x000019250600d986 */ /* 0x000fe2000c101124 */
[----:B------:R-:W-:Y:S01]  /*a240*/  ISETP.LT.OR P5, PT, R0, 0x22, !P1 ;  /* 0x000000220000780c */ /* 0x000fe20004fa1670 */
[-C--:B------:R-:W-:Y:S01]  /*a250*/  FMUL R52, R52, R153.reuse ;  /* 0x0000009934347220 */ /* 0x080fe20000400000 */
[-C--:B------:R-:W-:Y:S01]  /*a260*/  FMUL R53, R53, R153.reuse ;  /* 0x0000009935357220 */ /* 0x080fe20000400000 */
[----:B0-----:R-:W-:Y:S01]  /*a270*/  F2FP.SATFINITE.E4M3.F32.PACK_AB_MERGE_C R9, RZ, R38, RZ ;  /* 0x00000026ff09723e */ /* 0x001fe200048070ff */
        /* <DEDUP_REMOVED lines=339> */
[-C--:B------:R-:W-:Y:S01]  /*b7b0*/  FMUL R150, R150, R153.reuse ;  /* 0x0000009996967220 */ /* 0x080fe20000400000 */
[----:B------:R-:W-:Y:S01]  /*b7c0*/  FMUL R151, R151, R153 ;  /* 0x0000009997977220 */ /* 0x000fe20000400000 */
[----:B------:R1:W-:Y:S01]  /*b7d0*/  @!P4 STG.E.U8 desc[UR36][R6.64+0xb8], R3 ;  /* 0x0000b8030600c986 */ /* 0x0003e2000c101124 */
[----:B------:R-:W-:-:S02]  /*b7e0*/  ISETP.LT.OR P4, PT, R0, 0xc1, !P1 ;  /* 0x000000c10000780c */ /* 0x000fc40004f81670 */
[----:B------:R-:W-:Y:S01]  /*b7f0*/  F2FP.SATFINITE.E4M3.F32.PACK_AB_MERGE_C R147, RZ, R147, RZ ;  /* 0x00000093ff93723e */ /* 0x000fe200048070ff */
[----:B------:R-:W-:Y:S01]  /*b800*/  @!P5 STG.E.U8 desc[UR36][R6.64+0xb9], R117 ;  /* 0x0000b9750600d986 */ /* 0x000fe2000c101124 */
[C---:B------:R-:W-:Y:S02]  /*b810*/  ISETP.LT.OR P5, PT, R0.reuse, 0xc2, !P1 ;  /* 0x000000c20000780c */ /* 0x040fe40004fa1670 */
[----:B------:R-:W-:Y:S01]  /*b820*/  F2FP.SATFINITE.E4M3.F32.PACK_AB_MERGE_C R149, RZ, R149, RZ ;  /* 0x00000095ff95723e */ /* 0x000fe200048070ff */
[----:B------:R-:W-:Y:S01]  /*b830*/  @!P3 STG.E.U8 desc[UR36][R4.64+0xb9], R119 ;  /* 0x0000b9770400b986 */ /* 0x000fe2000c101124 */
[----:B0-----:R-:W-:Y:S02]  /*b840*/  F2FP.SATFINITE.E4M3.F32.PACK_AB_MERGE_C R9, RZ, R118, RZ ;  /* 0x00000076ff09723e */ /* 0x001fe400048070ff */
[C---:B------:R-:W-:Y:S02]  /*b850*/  ISETP.LT.OR P3, PT, R0.reuse, 0xc2, !P0 ;  /* 0x000000c20000780c */ /* 0x040fe40004761670 */
[----:B-1----:R-:W-:Y:S01]  /*b860*/  F2FP.SATFINITE.E4M3.F32.PACK_AB_MERGE_C R3, RZ, R120, RZ ;  /* 0x00000078ff03723e */ /* 0x002fe200048070ff */
[----:B------:R0:W-:Y:S01]  /*b870*/  @!P2 STG.E.U8 desc[UR36][R4.64+0xb8], R9 ;  /* 0x0000b8090400a986 */ /* 0x0001e2000c101124 */
[----:B------:R-:W-:-:S02]  /*b880*/  ISETP.LT.OR P2, PT, R0, 0xc1, !P0 ;  /* 0x000000c10000780c */ /* 0x000fc40004741670 */
[----:B------:R-:W-:Y:S01]  /*b890*/  F2FP.SATFINITE.E4M3.F32.PACK_AB_MERGE_C R11, RZ, R150, RZ ;  /* 0x00000096ff0b723e */ /* 0x000fe200048070ff */
[----:B------:R1:W-:Y:S01]  /*b8a0*/  @!P4 STG.E.U8 desc[UR36][R6.64+0xc0], R3 ;  /* 0x0000c0030600c986 */ /* 0x0003e2000c101124 */
[C---:B------:R-:W-:Y:S02]  /*b8b0*/  ISETP.LT.OR P4, PT, R0.reuse, 0xc9, !P1 ;  /* 0x000000c90000780c */ /* 0x040fe40004f81670 */
[----:B------:R-:W-:Y:S01]  /*b8c0*/  F2FP.SATFINITE.E4M3.F32.PACK_AB_MERGE_C R151, RZ, R151, RZ ;  /* 0x00000097ff97723e */ /* 0x000fe200048070ff */
[----:B------:R-:W-:Y:S01]  /*b8d0*/  @!P5 STG.E.U8 desc[UR36][R6.64+0xc1], R121 ;  /* 0x0000c1790600d986 */ /* 0x000fe2000c101124 */
[C---:B------:R-:W-:Y:S02]  /*b8e0*/  ISETP.LT.OR P5, PT, R0.reuse, 0xca, !P1 ;  /* 0x000000ca0000780c */ /* 0x040fe40004fa1670 */
[----:B0-----:R-:W-:Y:S01]  /*b8f0*/  F2FP.SATFINITE.E4M3.F32.PACK_AB_MERGE_C R9, RZ, R122, RZ ;  /* 0x0000007aff09723e */ /* 0x001fe200048070ff */
[----:B------:R-:W-:Y:S01]  /*b900*/  @!P3 STG.E.U8 desc[UR36][R4.64+0xc1], R123 ;  /* 0x0000c17b0400b986 */ /* 0x000fe2000c101124 */
[----:B------:R-:W-:-:S02]  /*b910*/  ISETP.LT.OR P3, PT, R0, 0xca, !P0 ;  /* 0x000000ca0000780c */ /* 0x000fc40004761670 */
[----:B-1----:R-:W-:Y:S01]  /*b920*/  F2FP.SATFINITE.E4M3.F32.PACK_AB_MERGE_C R3, RZ, R124, RZ ;  /* 0x0000007cff03723e */ /* 0x002fe200048070ff */
[----:B------:R0:W-:Y:S01]  /*b930*/  @!P2 STG.E.U8 desc[UR36][R4.64+0xc0], R9 ;  /* 0x0000c0090400a986 */ /* 0x0001e2000c101124 */
[----:B------:R-:W-:-:S03]  /*b940*/  ISETP.LT.OR P2, PT, R0, 0xc9, !P0 ;  /* 0x000000c90000780c */ /* 0x000fc60004741670 */
[----:B------:R1:W-:Y:S01]  /*b950*/  @!P4 STG.E.U8 desc[UR36][R6.64+0xc8], R3 ;  /* 0x0000c8030600c986 */ /* 0x0003e2000c101124 */
[----:B------:R-:W-:-:S03]  /*b960*/  ISETP.LT.OR P4, PT, R0, 0xd1, !P1 ;  /* 0x000000d10000780c */ /* 0x000fc60004f81670 */
[----:B------:R-:W-:Y:S01]  /*b970*/  @!P5 STG.E.U8 desc[UR36][R6.64+0xc9], R125 ;  /* 0x0000c97d0600d986 */ /* 0x000fe2000c101124 */
[C---:B------:R-:W-:Y:S02]  /*b980*/  ISETP.LT.OR P5, PT, R0.reuse, 0xd2, !P1 ;  /* 0x000000d20000780c */ /* 0x040fe40004fa1670 */
[----:B0-----:R-:W-:Y:S01]  /*b990*/  F2FP.SATFINITE.E4M3.F32.PACK_AB_MERGE_C R9, RZ, R126, RZ ;  /* 0x0000007eff09723e */ /* 0x001fe200048070ff */
[----:B------:R-:W-:Y:S01]  /*b9a0*/  @!P3 STG.E.U8 desc[UR36][R4.64+0xc9], R127 ;  /* 0x0000c97f0400b986 */ /* 0x000fe2000c101124 */
[C---:B------:R-:W-:Y:S02]  /*b9b0*/  ISETP.LT.OR P3, PT, R0.reuse, 0xd2, !P0 ;  /* 0x000000d20000780c */ /* 0x040fe40004761670 */
        /* <DEDUP_REMOVED lines=36> */
[----:B------:R-:W-:Y:S02]  /*bc00*/  ISETP.LT.OR P5, PT, R0, 0xf1, !P1 ;  /* 0x000000f10000780c */ /* 0x000fe40004fa1670 */
[----:B0-----:R-:W-:Y:S02]  /*bc10*/  F2FP.SATFINITE.E4M3.F32.PACK_AB_MERGE_C R9, RZ, R142, RZ ;  /* 0x0000008eff09723e */ /* 0x001fe400048070ff */
[----:B-1----:R-:W-:-:S03]  /*bc20*/  F2FP.SATFINITE.E4M3.F32.PACK_AB_MERGE_C R3, RZ, R144, RZ ;  /* 0x00000090ff03723e */ /* 0x002fc600048070ff */
[----:B------:R0:W-:Y:S01]  /*bc30*/  @!P2 STG.E.U8 desc[UR36][R4.64+0xe8], R9 ;  /* 0x0000e8090400a986 */ /* 0x0001e2000c101124 */
[----:B------:R-:W-:-:S03]  /*bc40*/  ISETP.LT.OR P2, PT, R0, 0xf1, !P0 ;  /* 0x000000f10000780c */ /* 0x000fc60004741670 */
[----:B------:R-:W-:Y:S01]  /*bc50*/  @!P4 STG.E.U8 desc[UR36][R4.64+0xe9], R143 ;  /* 0x0000e98f0400c986 */ /* 0x000fe2000c101124 */
[----:B------:R-:W-:-:S03]  /*bc60*/  ISETP.LT.OR P4, PT, R0, 0xf2, !P0 ;  /* 0x000000f20000780c */ /* 0x000fc60004781670 */
[----:B------:R-:W-:Y:S01]  /*bc70*/  @!P3 STG.E.U8 desc[UR36][R6.64+0xf1], R145 ;  /* 0x0000f1910600b986 */ /* 0x000fe2000c101124 */
[C---:B------:R-:W-:Y:S02]  /*bc80*/  ISETP.LT.OR P3, PT, R0.reuse, 0xf9, !P1 ;  /* 0x000000f90000780c */ /* 0x040fe40004f61670 */
[C---:B------:R-:W-:Y:S01]  /*bc90*/  ISETP.LT.OR P1, PT, R0.reuse, 0xfa, !P1 ;  /* 0x000000fa0000780c */ /* 0x040fe20004f21670 */
[----:B------:R1:W-:Y:S01]  /*bca0*/  @!P5 STG.E.U8 desc[UR36][R6.64+0xf0], R3 ;  /* 0x0000f0030600d986 */ /* 0x0003e2000c101124 */
[C---:B------:R-:W-:Y:S02]  /*bcb0*/  ISETP.LT.OR P5, PT, R0.reuse, 0xf9, !P0 ;  /* 0x000000f90000780c */ /* 0x040fe400047a1670 */
[----:B------:R-:W-:Y:S02]  /*bcc0*/  ISETP.LT.OR P0, PT, R0, 0xfa, !P0 ;  /* 0x000000fa0000780c */ /* 0x000fe40004701670 */
[----:B0-----:R-:W-:Y:S01]  /*bcd0*/  F2FP.SATFINITE.E4M3.F32.PACK_AB_MERGE_C R9, RZ, R146, RZ ;  /* 0x00000092ff09723e */ /* 0x001fe200048070ff */
[----:B------:R0:W-:Y:S04]  /*bce0*/  @!P4 STG.E.U8 desc[UR36][R4.64+0xf1], R147 ;  /* 0x0000f1930400c986 */ /* 0x0001e8000c101124 */
[----:B------:R0:W-:Y:S01]  /*bcf0*/  @!P2 STG.E.U8 desc[UR36][R4.64+0xf0], R9 ;  /* 0x0000f0090400a986 */ /* 0x0001e2000c101124 */
[----:B-1----:R-:W-:-:S03]  /*bd00*/  F2FP.SATFINITE.E4M3.F32.PACK_AB_MERGE_C R3, RZ, R148, RZ ;  /* 0x00000094ff03723e */ /* 0x002fc600048070ff */
[----:B------:R0:W-:Y:S04]  /*bd10*/  @!P1 STG.E.U8 desc[UR36][R6.64+0xf9], R149 ;  /* 0x0000f99506009986 */ /* 0x0001e8000c101124 */
[----:B------:R0:W-:Y:S04]  /*bd20*/  @!P3 STG.E.U8 desc[UR36][R6.64+0xf8], R3 ;  /* 0x0000f8030600b986 */ /* 0x0001e8000c101124 */
[----:B------:R0:W-:Y:S04]  /*bd30*/  @!P5 STG.E.U8 desc[UR36][R4.64+0xf8], R11 ;  /* 0x0000f80b0400d986 */ /* 0x0001e8000c101124 */
[----:B------:R0:W-:Y:S02]  /*bd40*/  @!P0 STG.E.U8 desc[UR36][R4.64+0xf9], R151 ;  /* 0x0000f99704008986 */ /* 0x0001e4000c101124 */
.L_x_295:
[----:B------:R-:W-:Y:S05]  /*bd50*/  BSYNC B0 ;  /* 0x0000000000007941 */ /* 0x000fea0003800000 */
.L_x_37:
[----:B------:R-:W-:Y:S01]  /*bd60*/  ULDC UR4, c[0x0][0xc] ;  /* 0x0000030000047ab9 */ /* 0x000fe20000000800 */
[----:B------:R-:W-:Y:S01]  /*bd70*/  ULDC UR5, c[0x0][0x10] ;  /* 0x0000040000057ab9 */ /* 0x000fe20000000800 */
[----:B0-----:R-:W0:Y:S01]  /*bd80*/  LDC R3, c[0x0][0x14] ;  /* 0x00000500ff037b82 */ /* 0x001e220000000800 */
[----:B------:R-:W-:Y:S01]  /*bd90*/  UIMAD.WIDE.U32 UR4, UR4, UR5, URZ ;  /* 0x00000005040472a5 */ /* 0x000fe2000f8e003f */
[----:B-----5:R-:W-:Y:S01]  /*bda0*/  PRMT R0, RZ, 0x7610, R0 ;  /* 0x00007610ff007816 */ /* 0x020fe20000000000 */
[----:B-1----:R-:W-:Y:S02]  /*bdb0*/  IMAD.MOV.U32 R23, RZ, RZ, -0x1 ;  /* 0xffffffffff177424 */ /* 0x002fe400078e00ff */
[----:B------:R-:W-:Y:S02]  /*bdc0*/  IMAD.MOV.U32 R22, RZ, RZ, -0x1 ;  /* 0xffffffffff167424 */ /* 0x000fe400078e00ff */
[----:B0-----:R-:W-:-:S04]  /*bdd0*/  IMAD.WIDE.U32 R16, R3, UR4, R16 ;  /* 0x0000000403107c25 */ /* 0x001fc8000f8e0010 */
[----:B------:R-:W-:Y:S01]  /*bde0*/  IMAD R3, R3, UR5, RZ ;  /* 0x0000000503037c24 */ /* 0x000fe2000f8e02ff */
[----:B------:R-:W-:Y:S02]  /*bdf0*/  ULDC.64 UR4, c[0x0][0x850] ;  /* 0x0002140000047ab9 */ /* 0x000fe40000000a00 */
[----:B------:R-:W-:Y:S01]  /*be00*/  ISETP.GE.U32.AND P0, PT, R16, UR4, PT ;  /* 0x0000000410007c0c */ /* 0x000fe2000bf06070 */
[----:B------:R-:W-:-:S05]  /*be10*/  IMAD.IADD R17, R17, 0x1, R3 ;  /* 0x0000000111117824 */ /* 0x000fca00078e0203 */
[----:B------:R-:W-:-:S13]  /*be20*/  ISETP.GE.U32.AND.EX P0, PT, R17, UR5, PT, P0 ;  /* 0x0000000511007c0c */ /* 0x000fda000bf06100 */
[----:B------:R-:W-:Y:S05]  /*be30*/  @P0 BRA `(.L_x_296) ;  /* 0x0000000400640947 */ /* 0x000fea0003800000 */
[----:B------:R-:W0:Y:S01]  /*be40*/  S2R R12, SR_CTAID.X ;  /* 0x00000000000c7919 */ /* 0x000e220000002500 */
[----:B--2-4-:R-:W1:Y:S01]  /*be50*/  LDC.64 R10, c[0x0][0x828] ;  /* 0x00020a00ff0a7b82 */ /* 0x014e620000000a00 */
[----:B------:R-:W-:Y:S01]  /*be60*/  ULDC UR4, c[0x0][0x150] ;  /* 0x0000540000047ab9 */ /* 0x000fe20000000800 */
[----:B------:R-:W-:Y:S01]  /*be70*/  IMAD.MOV.U32 R8, RZ, RZ, R16 ;  /* 0x000000ffff087224 */ /* 0x000fe200078e0010 */
[----:B------:R-:W2:Y:S01]  /*be80*/  S2R R23, SR_CTAID.Y ;  /* 0x0000000000177919 */ /* 0x000ea20000002600 */
[----:B------:R-:W-:-:S04]  /*be90*/  IMAD.MOV.U32 R9, RZ, RZ, R17 ;  /* 0x000000ffff097224 */ /* 0x000fc800078e0011 */
[----:B------:R-:W4:Y:S08]  /*bea0*/  LDC R21, c[0x0][0x144] ;  /* 0x00005100ff157b82 */ /* 0x000f300000000800 */
[----:B------:R-:W2:Y:S08]  /*beb0*/  LDC R0, c[0x0][0x830] ;  /* 0x00020c00ff007b82 */ /* 0x000eb00000000800 */
[----:B------:R-:W2:Y:S01]  /*bec0*/  LDC.64 R14, c[0x0][0x820] ;  /* 0x00020800ff0e7b82 */ /* 0x000ea20000000a00 */
[----:B-1----:R-:W-:-:S04]  /*bed0*/  ISETP.NE.U32.AND P0, PT, R10, RZ, PT ;  /* 0x000000ff0a00720c */ /* 0x002fc80003f05070 */
[----:B------:R-:W-:Y:S02]  /*bee0*/  ISETP.NE.AND.EX P0, PT, R11, RZ, PT, P0 ;  /* 0x000000ff0b00720c */ /* 0x000fe40003f05300 */
[----:B0-----:R-:W-:-:S05]  /*bef0*/  I2FP.F32.U32 R3, R12 ;  /* 0x0000000c00037245 */ /* 0x001fca0000201000 */
[----:B------:R-:W-:-:S04]  /*bf00*/  FMUL R3, R3, UR4 ;  /* 0x0000000403037c20 */ /* 0x000fc80008400000 */
[----:B------:R0:W1:Y:S02]  /*bf10*/  F2I.U32.TRUNC.NTZ R20, R3 ;  /* 0x0000000300147305 */ /* 0x000064000020f000 */
[----:B----4-:R-:W-:Y:S05]  /*bf20*/  @!P0 BRA `(.L_x_297) ;  /* 0x0000000000288947 */ /* 0x010fea0003800000 */
[----:B0-----:R-:W0:Y:S02]  /*bf30*/  LDC R3, c[0x0][0x834] ;  /* 0x00020d00ff037b82 */ /* 0x001e240000000800 */
[----:B0-----:R-:W-:-:S05]  /*bf40*/  IADD3 R3, P0, R16, R3, RZ ;  /* 0x0000000310037210 */ /* 0x001fca0007f1e0ff */
[----:B------:R-:W-:-:S04]  /*bf50*/  IMAD.X R13, RZ, RZ, R17, P0 ;  /* 0x000000ffff0d7224 */ /* 0x000fc800000e0611 */
[----:B------:R-:W-:-:S04]  /*bf60*/  IMAD.WIDE.U32 R4, R13, R10, RZ ;  /* 0x0000000a0d047225 */ /* 0x000fc800078e00ff */
[----:B---3--:R-:W-:-:S04]  /*bf70*/  IMAD.WIDE.U32 R6, P0, R3, R11, R4 ;  /* 0x0000000b03067225 */ /* 0x008fc80007800004 */
[----:B------:R-:W-:-:S04]  /*bf80*/  IMAD.WIDE.U32 R4, R3, R10, RZ ;  /* 0x0000000a03047225 */ /* 0x000fc800078e00ff */
[----:B------:R-:W-:Y:S01]  /*bf90*/  IMAD.X R9, RZ, RZ, RZ, P0 ;  /* 0x000000ffff097224 */ /* 0x000fe200000e06ff */
[----:B------:R-:W-:Y:S01]  /*bfa0*/  IADD3 RZ, P0, R5, R6, RZ ;  /* 0x0000000605ff7210 */ /* 0x000fe20007f1e0ff */
[----:B------:R-:W-:-:S04]  /*bfb0*/  IMAD.MOV.U32 R8, RZ, RZ, R7 ;  /* 0x000000ffff087224 */ /* 0x000fc800078e0007 */
[----:B------:R-:W-:-:S08]  /*bfc0*/  IMAD.WIDE.U32.X R8, R13, R11, R8, P0 ;  /* 0x0000000b0d087225 */ /* 0x000fd000000e0408 */
.L_x_297:
[----:B------:R-:W4:Y:S01]  /*bfd0*/  LDC.64 R26, c[0x0][0x840] ;  /* 0x00021000ff1a7b82 */ /* 0x000f220000000a00 */
[-CC-:B--2---:R-:W-:Y:S01]  /*bfe0*/  SHF.R.U64 R22, R8, R0.reuse, R9.reuse ;  /* 0x0000000008167219 */ /* 0x184fe20000001209 */
[----:B-1----:R-:W-:Y:S01]  /*bff0*/  IMAD.MOV R20, RZ, RZ, -R20 ;  /* 0x000000ffff147224 */ /* 0x002fe200078e0a14 */
[----:B------:R-:W-:Y:S01]  /*c000*/  SHF.R.U32.HI R0, RZ, R0, R9 ;  /* 0x00000000ff007219 */ /* 0x000fe20000011609 */
[----:B------:R-:W-:Y:S01]  /*c010*/  ULDC UR4, c[0x0][0x154] ;  /* 0x0000550000047ab9 */ /* 0x000fe20000000800 */
[----:B0-----:R-:W-:Y:S01]  /*c020*/  IADD3 R3, P0, RZ, -R22, RZ ;  /* 0x80000016ff037210 */ /* 0x001fe20007f1e0ff */
[----:B------:R-:W-:Y:S02]  /*c030*/  IMAD R21, R21, R20, R12 ;  /* 0x0000001415157224 */ /* 0x000fe400078e020c */
[----:B---3--:R-:W0:Y:S01]  /*c040*/  LDC R6, c[0x0][0x818] ;  /* 0x00020600ff067b82 */ /* 0x008e220000000800 */
[----:B------:R-:W-:Y:S02]  /*c050*/  IMAD.MOV.U32 R7, RZ, RZ, 0x1 ;  /* 0x00000001ff077424 */ /* 0x000fe400078e00ff */
[----:B------:R-:W-:-:S04]  /*c060*/  IMAD.X R5, RZ, RZ, ~R0, P0 ;  /* 0x000000ffff057224 */ /* 0x000fc800000e0e00 */
[-C--:B------:R-:W-:Y:S01]  /*c070*/  IMAD R0, R5, R14.reuse, RZ ;  /* 0x0000000e05007224 */ /* 0x080fe200078e02ff */
[----:B------:R-:W1:Y:S01]  /*c080*/  LDC R8, c[0x0][0x808] ;  /* 0x00020200ff087b82 */ /* 0x000e620000000800 */
[----:B------:R-:W-:-:S04]  /*c090*/  IMAD.WIDE.U32 R4, R3, R14, R16 ;  /* 0x0000000e03047225 */ /* 0x000fc800078e0010 */
[----:B------:R-:W-:Y:S01]  /*c0a0*/  IMAD R3, R3, R15, R0 ;  /* 0x0000000f03037224 */ /* 0x000fe200078e0200 */
[----:B------:R-:W-:Y:S02]  /*c0b0*/  I2FP.F32.U32 R0, R23 ;  /* 0x0000001700007245 */ /* 0x000fe40000201000 */
[----:B------:R-:W2:Y:S01]  /*c0c0*/  LDC R24, c[0x0][0x858] ;  /* 0x00021600ff187b82 */ /* 0x000ea20000000800 */
[----:B------:R-:W-:Y:S01]  /*c0d0*/  IMAD.IADD R3, R5, 0x1, R3 ;  /* 0x0000000105037824 */ /* 0x000fe200078e0203 */
[----:B----4-:R-:W-:Y:S01]  /*c0e0*/  ISETP.NE.U32.AND P0, PT, R26, RZ, PT ;  /* 0x000000ff1a00720c */ /* 0x010fe20003f05070 */
[----:B------:R-:W-:Y:S01]  /*c0f0*/  FMUL R0, R0, UR4 ;  /* 0x0000000400007c20 */ /* 0x000fe20008400000 */
[----:B------:R-:W-:Y:S02]  /*c100*/  IMAD.MOV.U32 R5, RZ, RZ, -0x1 ;  /* 0xffffffffff057424 */ /* 0x000fe400078e00ff */
[----:B------:R-:W-:Y:S01]  /*c110*/  ISETP.NE.AND.EX P0, PT, R27, RZ, PT, P0 ;  /* 0x000000ff1b00720c */ /* 0x000fe20003f05300 */
[----:B------:R3:W4:Y:S01]  /*c120*/  F2I.U32.TRUNC.NTZ R13, R0 ;  /* 0x00000000000d7305 */ /* 0x000722000020f000 */
[----:B------:R-:W3:Y:S01]  /*c130*/  LDC R20, c[0x0][0x148] ;  /* 0x00005200ff147b82 */ /* 0x000ee20000000800 */
[----:B0-----:R-:W-:-:S02]  /*c140*/  SHF.R.U64 R12, R4, R6, R3 ;  /* 0x00000006040c7219 */ /* 0x001fc40000001203 */
[----:B------:R-:W-:-:S05]  /*c150*/  SHF.R.U32.HI R3, RZ, R6, R3 ;  /* 0x00000006ff037219 */ /* 0x000fca0000011603 */
[----:B------:R-:W0:Y:S01]  /*c160*/  LDC R15, c[0x0][0x800] ;  /* 0x00020000ff0f7b82 */ /* 0x000e220000000800 */
[-CC-:B-1----:R-:W-:Y:S02]  /*c170*/  SHF.R.U64 R10, R12, R8.reuse, R3.reuse ;  /* 0x000000080c0a7219 */ /* 0x182fe40000001203 */
[----:B------:R-:W-:-:S05]  /*c180*/  SHF.R.U32.HI R3, RZ, R8, R3 ;  /* 0x00000008ff037219 */ /* 0x000fca0000011603 */
[----:B------:R-:W1:Y:S01]  /*c190*/  LDC R28, c[0x0][0x848] ;  /* 0x00021200ff1c7b82 */ /* 0x000e620000000800 */
[-C--:B--2---:R-:W-:Y:S02]  /*c1a0*/  SHF.L.U32 R4, R5, R24.reuse, RZ ;  /* 0x0000001805047219 */ /* 0x084fe400000006ff */
[--C-:B------:R-:W-:Y:S02]  /*c1b0*/  SHF.R.U64 R14, R10, R24, R3.reuse ;  /* 0x000000180a0e7219 */ /* 0x100fe40000001203 */
[----:B------:R-:W-:Y:S02]  /*c1c0*/  LOP3.LUT R25, RZ, R4, RZ, 0x33, !PT ;  /* 0x00000004ff197212 */ /* 0x000fe400078e33ff */
[-C--:B------:R-:W-:Y:S01]  /*c1d0*/  SHF.R.U32.HI R5, RZ, R24.reuse, R3 ;  /* 0x00000018ff057219 */ /* 0x080fe20000011603 */
[----:B------:R-:W2:Y:S01]  /*c1e0*/  LDC R29, c[0x0][0x838] ;  /* 0x00020e00ff1d7b82 */ /* 0x000ea20000000800 */
[----:B------:R-:W-:Y:S01]  /*c1f0*/  SHF.L.U32 R152, R7, R24, RZ ;  /* 0x0000001807987219 */ /* 0x000fe200000006ff */
[----:B------:R-:W-:-:S06]  /*c200*/  IMAD.MOV.U32 R4, RZ, RZ, R14 ;  /* 0x000000ffff047224 */ /* 0x000fcc00078e000e */
[----:B------:R-:W0:Y:S01]  /*c210*/  LDC R30, c[0x0][0x810] ;  /* 0x00020400ff1e7b82 */ /* 0x000e220000000800 */
[----:B----4-:R-:W-:Y:S05]  /*c220*/  @!P0 BRA `(.L_x_298) ;  /* 0x0000000000288947 */ /* 0x010fea0003800000 */
[----:B------:R-:W4:Y:S02]  /*c230*/  LDC R3, c[0x0][0x84c] ;  /* 0x00021300ff037b82 */ /* 0x000f240000000800 */
[----:B----4-:R-:W-:-:S05]  /*c240*/  IADD3 R3, P0, R14, R3, RZ ;  /* 0x000000030e037210 */ /* 0x010fca0007f1e0ff */
        /* <DEDUP_REMOVED lines=8> */
.L_x_298:
[----:B------:R-:W-:Y:S01]  /*c2d0*/  ISETP.NE.AND P0, PT, R2, 0x1, PT ;  /* 0x000000010200780c */ /* 0x000fe20003f05270 */
[----:B0-----:R-:W-:Y:S01]  /*c2e0*/  VIADD R7, R15, 0xffffffff ;  /* 0xffffffff0f077836 */ /* 0x001fe20000000000 */
[----:B-1-3--:R-:W-:Y:S01]  /*c2f0*/  SHF.R.U64 R0, R4, R28, R5 ;  /* 0x0000001c04007219 */ /* 0x00afe20000001205 */
[----:B------:R-:W-:Y:S01]  /*c300*/  IMAD.MOV R13, RZ, RZ, -R13 ;  /* 0x000000ffff0d7224 */ /* 0x000fe200078e0a0d */
[----:B------:R-:W-:Y:S01]  /*c310*/  LOP3.LUT R5, R10, R25, RZ, 0xc0, !PT ;  /* 0x000000190a057212 */ /* 0x000fe200078ec0ff */
[----:B------:R-:W-:Y:S02]  /*c320*/  IMAD.MOV.U32 R4, RZ, RZ, 0x1 ;  /* 0x00000001ff047424 */ /* 0x000fe400078e00ff */
[----:B------:R-:W-:Y:S02]  /*c330*/  IMAD.MOV R3, RZ, RZ, -R0 ;  /* 0x000000ffff037224 */ /* 0x000fe400078e0a00 */
[----:B------:R-:W-:Y:S01]  /*c340*/  IMAD R152, R152, R0, R5 ;  /* 0x0000000098987224 */ /* 0x000fe200078e0205 */
[----:B------:R-:W-:Y:S01]  /*c350*/  LOP3.LUT R5, R12, R7, RZ, 0xc0, !PT ;  /* 0x000000070c057212 */ /* 0x000fe200078ec0ff */
[----:B--2---:R-:W-:-:S02]  /*c360*/  IMAD R0, R3, R29, R14 ;  /* 0x0000001d03007224 */ /* 0x004fc400078e020e */
[----:B------:R-:W-:Y:S02]  /*c370*/  @P0 IMAD R21, R20, R13, R23 ;  /* 0x0000000d14150224 */ /* 0x000fe400078e0217 */
[----:B------:R-:W-:Y:S01]  /*c380*/  IMAD R3, R0, R15, R5 ;  /* 0x0000000f00037224 */ /* 0x000fe200078e0205 */
[----:B------:R-:W-:Y:S01]  /*c390*/  PRMT R0, R4, 0x7610, R0 ;  /* 0x0000761004007816 */ /* 0x000fe20000000000 */
[----:B------:R-:W-:-:S05]  /*c3a0*/  IMAD R152, R152, R30, R21 ;  /* 0x0000001e98987224 */ /* 0x000fca00078e0215 */
[----:B------:R-:W-:Y:S02]  /*c3b0*/  SEL R23, R3, R152, !P0 ;  /* 0x0000009803177207 */ /* 0x000fe40004000000 */
[----:B------:R-:W-:-:S07]  /*c3c0*/  SEL R152, R152, R3, !P0 ;  /* 0x0000000398987207 */ /* 0x000fce0004000000 */
.L_x_296:
[----:B------:R-:W-:-:S13]  /*c3d0*/  LOP3.LUT P0, RZ, R0, 0xff, RZ, 0xc0, !PT ;  /* 0x000000ff00ff7812 */ /* 0x000fda000780c0ff */
[----:B------:R-:W-:Y:S05]  /*c3e0*/  @P0 BRA `(.L_x_299) ;  /* 0xffffff4800d80947 */ /* 0x000fea000383ffff */
[----:B------:R-:W-:Y:S05]  /*c3f0*/  EXIT ;  /* 0x000000000000794d */ /* 0x000fea0003800000 */
.L_x_3:
[----:B0-----:R-:W-:Y:S01]  /*c400*/  ULDC.64 UR4, c[0x0][0x850] ;  /* 0x0002140000047ab9 */ /* 0x001fe20000000a00 */
        /* <DEDUP_REMOVED lines=25> */
.L_x_301:
[-CC-:B------:R-:W-:Y:S01]  /*c5a0*/  SHF.R.U64 R29, R10, R14.reuse, R11.reuse ;  /* 0x0000000e0a1d7219 */ /* 0x180fe2000000120b */
[----:B------:R-:W0:Y:S01]  /*c5b0*/  LDC.64 R22, c[0x0][0x840] ;  /* 0x00021000ff167b82 */ /* 0x000e220000000a00 */
[----:B------:R-:W-:Y:S01]  /*c5c0*/  SHF.R.U32.HI R5, RZ, R14, R11 ;  /* 0x0000000eff057219 */ /* 0x000fe2000001160b */
[----:B------:R-:W-:Y:S01]  /*c5d0*/  ULDC UR4, c[0x0][0x150] ;  /* 0x0000540000047ab9 */ /* 0x000fe20000000800 */
[----:B------:R-:W-:Y:S02]  /*c5e0*/  IADD3 R9, P0, RZ, -R29, RZ ;  /* 0x8000001dff097210 */ /* 0x000fe40007f1e0ff */
[----:B------:R-:W-:-:S03]  /*c5f0*/  I2FP.F32.U32 R6, R4 ;  /* 0x0000000400067245 */ /* 0x000fc60000201000 */
[----:B------:R-:W1:Y:S01]  /*c600*/  LDC R12, c[0x0][0x818] ;  /* 0x00020600ff0c7b82 */ /* 0x000e620000000800 */
[----:B------:R-:W-:Y:S02]  /*c610*/  IMAD.X R5, RZ, RZ, ~R5, P0 ;  /* 0x000000ffff057224 */ /* 0x000fe400000e0e05 */
[----:B------:R-:W-:Y:S01]  /*c620*/  FMUL R11, R6, UR4 ;  /* 0x00000004060b7c20 */ /* 0x000fe20008400000 */
[----:B------:R-:W-:Y:S01]  /*c630*/  IMAD.WIDE.U32 R6, R9, R20, R16 ;  /* 0x0000001409067225 */ /* 0x000fe200078e0010 */
[----:B------:R-:W-:-:S03]  /*c640*/  ULDC UR4, c[0x0][0x154] ;  /* 0x0000550000047ab9 */ /* 0x000fc60000000800 */
[----:B------:R-:W-:Y:S01]  /*c650*/  IMAD R8, R5, R20, RZ ;  /* 0x0000001405087224 */ /* 0x000fe200078e02ff */
[----:B------:R-:W2:Y:S01]  /*c660*/  LDC R13, c[0x0][0x144] ;  /* 0x00005100ff0d7b82 */ /* 0x000ea20000000800 */
[----:B------:R-:W3:Y:S02]  /*c670*/  F2I.U32.TRUNC.NTZ R11, R11 ;  /* 0x0000000b000b7305 */ /* 0x000ee4000020f000 */
[----:B------:R-:W-:Y:S02]  /*c680*/  IMAD R5, R9, R21, R8 ;  /* 0x0000001509057224 */ /* 0x000fe400078e0208 */
[----:B------:R-:W-:Y:S02]  /*c690*/  IMAD.MOV.U32 R8, RZ, RZ, -0x1 ;  /* 0xffffffffff087424 */ /* 0x000fe400078e00ff */
[----:B------:R-:W-:Y:S01]  /*c6a0*/  IMAD.IADD R5, R7, 0x1, R5 ;  /* 0x0000000107057824 */ /* 0x000fe200078e0205 */
[----:B------:R-:W4:Y:S01]  /*c6b0*/  LDC R20, c[0x0][0x808] ;  /* 0x00020200ff147b82 */ /* 0x000f220000000800 */
[----:B------:R-:W-:-:S02]  /*c6c0*/  I2FP.F32.U32 R7, R3 ;  /* 0x0000000300077245 */ /* 0x000fc40000201000 */
[----:B0-----:R-:W-:-:S03]  /*c6d0*/  ISETP.NE.U32.AND P0, PT, R22, RZ, PT ;  /* 0x000000ff1600720c */ /* 0x001fc60003f05070 */
[----:B------:R-:W-:Y:S01]  /*c6e0*/  FMUL R7, R7, UR4 ;  /* 0x0000000407077c20 */ /* 0x000fe20008400000 */
[----:B------:R-:W-:Y:S01]  /*c6f0*/  ISETP.NE.AND.EX P0, PT, R23, RZ, PT, P0 ;  /* 0x000000ff1700720c */ /* 0x000fe20003f05300 */
[----:B------:R-:W0:Y:S01]  /*c700*/  LDC R9, c[0x0][0x858] ;  /* 0x00021600ff097b82 */ /* 0x000e220000000800 */
[-C--:B-1----:R-:W-:Y:S01]  /*c710*/  SHF.R.U64 R10, R6, R12.reuse, R5 ;  /* 0x0000000c060a7219 */ /* 0x082fe20000001205 */
[----:B---3--:R-:W-:Y:S01]  /*c720*/  IMAD.MOV R6, RZ, RZ, -R11 ;  /* 0x000000ffff067224 */ /* 0x008fe200078e0a0b */
[----:B------:R-:W-:Y:S02]  /*c730*/  SHF.R.U32.HI R5, RZ, R12, R5 ;  /* 0x0000000cff057219 */ /* 0x000fe40000011605 */
[----:B------:R1:W3:Y:S03]  /*c740*/  F2I.U32.TRUNC.NTZ R12, R7 ;  /* 0x00000007000c7305 */ /* 0x0002e6000020f000 */
[----:B------:R-:W1:Y:S01]  /*c750*/  LDC R14, c[0x0][0x148] ;  /* 0x00005200ff0e7b82 */ /* 0x000e620000000800 */
[----:B--2---:R-:W-:-:S02]  /*c760*/  IMAD R31, R13, R6, R4 ;  /* 0x000000060d1f7224 */ /* 0x004fc400078e0204 */
[----:B------:R-:W-:-:S05]  /*c770*/  IMAD.MOV.U32 R6, RZ, RZ, 0x1 ;  /* 0x00000001ff067424 */ /* 0x000fca00078e00ff */
[----:B------:R-:W2:Y:S01]  /*c780*/  LDC R21, c[0x0][0x800] ;  /* 0x00020000ff157b82 */ /* 0x000ea20000000800 */
[-CC-:B----4-:R-:W-:Y:S02]  /*c790*/  SHF.R.U64 R13, R10, R20.reuse, R5.reuse ;  /* 0x000000140a0d7219 */ /* 0x190fe40000001205 */
[----:B------:R-:W-:-:S05]  /*c7a0*/  SHF.R.U32.HI R4, RZ, R20, R5 ;  /* 0x00000014ff047219 */ /* 0x000fca0000011605 */
[----:B------:R-:W4:Y:S01]  /*c7b0*/  LDC R24, c[0x0][0x848] ;  /* 0x00021200ff187b82 */ /* 0x000f220000000800 */
[-CC-:B0-----:R-:W-:Y:S02]  /*c7c0*/  SHF.R.U64 R15, R13, R9.reuse, R4.reuse ;  /* 0x000000090d0f7219 */ /* 0x181fe40000001204 */
[-C--:B------:R-:W-:Y:S02]  /*c7d0*/  SHF.L.U32 R8, R8, R9.reuse, RZ ;  /* 0x0000000908087219 */ /* 0x080fe400000006ff */
[-C--:B------:R-:W-:Y:S01]  /*c7e0*/  SHF.R.U32.HI R5, RZ, R9.reuse, R4 ;  /* 0x00000009ff057219 */ /* 0x080fe20000011604 */
[----:B------:R-:W-:Y:S01]  /*c7f0*/  IMAD.MOV.U32 R4, RZ, RZ, R15 ;  /* 0x000000ffff047224 */ /* 0x000fe200078e000f */
[----:B------:R-:W-:Y:S01]  /*c800*/  SHF.L.U32 R20, R6, R9, RZ ;  /* 0x0000000906147219 */ /* 0x000fe200000006ff */
[----:B------:R-:W0:Y:S01]  /*c810*/  LDC R25, c[0x0][0x838] ;  /* 0x00020e00ff197b82 */ /* 0x000e220000000800 */
[----:B------:R-:W-:-:S07]  /*c820*/  LOP3.LUT R26, RZ, R8, RZ, 0x33, !PT ;  /* 0x00000008ff1a7212 */ /* 0x000fce00078e33ff */
[----:B------:R-:W0:Y:S01]  /*c830*/  LDC R27, c[0x0][0x810] ;  /* 0x00020400ff1b7b82 */ /* 0x000e220000000800 */
[----:B-1-3--:R-:W-:Y:S05]  /*c840*/  @!P0 BRA `(.L_x_302) ;  /* 0x0000000000288947 */ /* 0x00afea0003800000 */
[----:B------:R-:W1:Y:S02]  /*c850*/  LDC R4, c[0x0][0x84c] ;  /* 0x00021300ff047b82 */ /* 0x000e640000000800 */
[----:B-1----:R-:W-:-:S05]  /*c860*/  IADD3 R9, P0, R15, R4, RZ ;  /* 0x000000040f097210 */ /* 0x002fca0007f1e0ff */
        /* <DEDUP_REMOVED lines=8> */
.L_x_302:
[----:B------:R-:W-:Y:S01]  /*c8f0*/  ISETP.NE.AND P0, PT, R2, 0x1, PT ;  /* 0x000000010200780c */ /* 0x000fe20003f05270 */
[----:B--2---:R-:W-:Y:S01]  /*c900*/  VIADD R7, R21, 0xffffffff ;  /* 0xffffffff15077836 */ /* 0x004fe20000000000 */
[----:B----4-:R-:W-:Y:S01]  /*c910*/  SHF.R.U64 R5, R4, R24, R5 ;  /* 0x0000001804057219 */ /* 0x010fe20000001205 */
[----:B------:R-:W-:Y:S01]  /*c920*/  IMAD.MOV R12, RZ, RZ, -R12 ;  /* 0x000000ffff0c7224 */ /* 0x000fe200078e0a0c */
[----:B------:R-:W-:Y:S02]  /*c930*/  LOP3.LUT R4, R13, R26, RZ, 0xc0, !PT ;  /* 0x0000001a0d047212 */ /* 0x000fe400078ec0ff */
[----:B------:R-:W-:Y:S01]  /*c940*/  LOP3.LUT R10, R10, R7, RZ, 0xc0, !PT ;  /* 0x000000070a0a7212 */ /* 0x000fe200078ec0ff */
[----:B------:R-:W-:Y:S02]  /*c950*/  IMAD.MOV R6, RZ, RZ, -R5 ;  /* 0x000000ffff067224 */ /* 0x000fe400078e0a05 */
[----:B------:R-:W-:-:S04]  /*c960*/  IMAD R4, R20, R5, R4 ;  /* 0x0000000514047224 */ /* 0x000fc800078e0204 */
[----:B------:R-:W-:Y:S02]  /*c970*/  @P0 IMAD R31, R14, R12, R3 ;  /* 0x0000000c0e1f0224 */ /* 0x000fe400078e0203 */
[----:B0-----:R-:W-:Y:S02]  /*c980*/  IMAD R3, R6, R25, R15 ;  /* 0x0000001906037224 */ /* 0x001fe400078e020f */
[----:B------:R-:W-:Y:S02]  /*c990*/  IMAD R31, R4, R27, R31 ;  /* 0x0000001b041f7224 */ /* 0x000fe400078e021f */
[----:B------:R-:W-:Y:S02]  /*c9a0*/  IMAD R4, R3, R21, R10 ;  /* 0x0000001503047224 */ /* 0x000fe400078e020a */
[----:B------:R-:W-:-:S03]  /*c9b0*/  IMAD.MOV.U32 R6, RZ, RZ, 0x1 ;  /* 0x00000001ff067424 */ /* 0x000fc600078e00ff */
[----:B------:R-:W-:Y:S02]  /*c9c0*/  SEL R30, R4, R31, !P0 ;  /* 0x0000001f041e7207 */ /* 0x000fe40004000000 */
[----:B------:R-:W-:-:S07]  /*c9d0*/  SEL R31, R31, R4, !P0 ;  /* 0x000000041f1f7207 */ /* 0x000fce0004000000 */
.L_x_300:
[----:B------:R-:W-:-:S08]  /*c9e0*/  NOP ;  /* 0x0000000000007918 */ /* 0x000fd00000000000 */
[----:B------:R-:W0:-:S00]  /*c9f0*/  USETMAXREG.DEALLOC.CTAPOOL 0x28 ;  /* 0x00000028000079c8 */ /* 0x000e0000080e0500 */
[----:B0-----:R-:W-:-:S13]  /*ca00*/  ISETP.NE.AND P0, PT, R0, RZ, PT ;  /* 0x000000ff0000720c */ /* 0x001fda0003f05270 */
[----:B------:R-:W-:Y:S05]  /*ca10*/  @P0 EXIT ;  /* 0x000000000000094d */ /* 0x000fea0003800000 */
[----:B------:R-:W-:Y:S01]  /*ca20*/  LOP3.LUT P0, RZ, R6, 0xff, RZ, 0xc0, !PT ;  /* 0x000000ff06ff7812 */ /* 0x000fe2000780c0ff */
[----:B------:R-:W-:Y:S02]  /*ca30*/  IMAD.MOV.U32 R27, RZ, RZ, 0x1 ;  /* 0x00000001ff1b7424 */ /* 0x000fe400078e00ff */
[----:B------:R-:W-:-:S10]  /*ca40*/  IMAD.MOV.U32 R28, RZ, RZ, RZ ;  /* 0x000000ffff1c7224 */ /* 0x000fd400078e00ff */
[----:B------:R-:W-:Y:S05]  /*ca50*/  @!P0 BRA `(.L_x_303) ;  /* 0x0000000c00f08947 */ /* 0x000fea0003800000 */
[----:B------:R-:W0:Y:S01]  /*ca60*/  LDC R0, c[0x0][0x28c] ;  /* 0x0000a300ff007b82 */ /* 0x000e220000000800 */
[----:B------:R-:W-:Y:S01]  /*ca70*/  ULDC UR41, c[0x0][0x858] ;  /* 0x0002160000297ab9 */ /* 0x000fe20000000800 */
[----:B------:R-:W-:Y:S01]  /*ca80*/  UMOV UR5, 0xffffffff ;  /* 0xffffffff00057882 */ /* 0x000fe20000000000 */
[----:B------:R-:W-:Y:S01]  /*ca90*/  ULDC UR4, c[0x0][0xc] ;  /* 0x0000030000047ab9 */ /* 0x000fe20000000800 */
[----:B------:R-:W-:Y:S01]  /*caa0*/  USHF.L.U32 UR42, UR5, UR41, URZ ;  /* 0x00000029052a7299 */ /* 0x000fe2000800063f */
[C---:B------:R-:W-:Y:S01]  /*cab0*/  LOP3.LUT P1, RZ, R18.reuse, 0x7f, RZ, 0xc0, !PT ;  /* 0x0000007f12ff7812 */ /* 0x040fe2000782c0ff */
[----:B------:R-:W-:Y:S01]  /*cac0*/  UMOV UR6, 0x1 ;  /* 0x0000000100067882 */ /* 0x000fe20000000000 */
[----:B------:R-:W-:Y:S01]  /*cad0*/  LOP3.LUT P0, RZ, R18, 0x1f, RZ, 0xc0, !PT ;  /* 0x0000001f12ff7812 */ /* 0x000fe2000780c0ff */
[----:B------:R-:W-:Y:S01]  /*cae0*/  ULDC UR5, c[0x0][0x10] ;  /* 0x0000040000057ab9 */ /* 0x000fe20000000800 */
[----:B------:R-:W-:Y:S01]  /*caf0*/  USHF.L.U32 UR41, UR6, UR41, URZ ;  /* 0x0000002906297299 */ /* 0x000fe2000800063f */
[----:B------:R-:W-:Y:S01]  /*cb00*/  BSSY B6, `(.L_x_303) ;  /* 0x00000f1000067945 */ /* 0x000fe20003800000 */
[----:B------:R-:W-:Y:S01]  /*cb10*/  UIMAD.WIDE.U32 UR4, UR4, UR5, URZ ;  /* 0x00000005040472a5 */ /* 0x000fe2000f8e003f */
[----:B------:R-:W-:Y:S01]  /*cb20*/  PLOP3.LUT P0, PT, P0, P1, PT, 0x8a, 0x0 ;  /* 0x000000000000781c */ /* 0x000fe20000703172 */
[----:B------:R-:W-:Y:S01]  /*cb30*/  ULDC UR6, c[0x0][0x14] ;  /* 0x0000050000067ab9 */ /* 0x000fe20000000800 */
[----:B------:R-:W-:Y:S01]  /*cb40*/  P2R R4, PR, RZ, 0x2 ;  /* 0x00000002ff047803 */ /* 0x000fe20000000000 */
[----:B------:R-:W-:Y:S01]  /*cb50*/  UIMAD.WIDE.U32 UR38, UR4, UR6, URZ ;  /* 0x00000006042672a5 */ /* 0x000fe2000f8e003f */
[----:B------:R-:W-:Y:S01]  /*cb60*/  IMAD.MOV.U32 R24, RZ, RZ, 0x1 ;  /* 0x00000001ff187424 */ /* 0x000fe200078e00ff */
[----:B------:R-:W-:Y:S01]  /*cb70*/  UIMAD UR43, UR5, UR6, URZ ;  /* 0x00000006052b72a4 */ /* 0x000fe2000f8e023f */
[----:B------:R-:W-:Y:S01]  /*cb80*/  LOP3.LUT R26, R19, 0x2, RZ, 0xfc, !PT ;  /* 0x00000002131a7812 */ /* 0x000fe200078efcff */
[----:B------:R-:W-:Y:S01]  /*cb90*/  IMAD.MOV.U32 R28, RZ, RZ, RZ ;  /* 0x000000ffff1c7224 */ /* 0x000fe200078e00ff */
[----:B------:R-:W-:Y:S01]  /*cba0*/  P2R R32, PR, RZ, 0x1 ;  /* 0x00000001ff207803 */ /* 0x000fe20000000000 */
[----:B------:R-:W-:Y:S01]  /*cbb0*/  IMAD.MOV.U32 R27, RZ, RZ, 0x1 ;  /* 0x00000001ff1b7424 */ /* 0x000fe200078e00ff */
[----:B------:R-:W-:Y:S01]  /*cbc0*/  ULDC UR40, c[0x0][0x800] ;  /* 0x0002000000287ab9 */ /* 0x000fe20000000800 */
[----:B------:R-:W-:Y:S01]  /*cbd0*/  ULOP3.LUT UR42, URZ, UR42, URZ, 0x33, !UPT ;  /* 0x0000002a3f2a7292 */ /* 0x000fe2000f8e333f */
[----:B0-----:R-:W-:Y:S01]  /*cbe0*/  VIADD R0, R0, 0x3f ;  /* 0x0000003f00007836 */ /* 0x001fe20000000000 */
[----:B------:R-:W-:-:S02]  /*cbf0*/  UIADD3 UR40, UR40, -0x1, URZ ;  /* 0xffffffff28287890 */ /* 0x000fc4000fffe03f */
[----:B------:R-:W-:Y:S02]  /*cc00*/  UIADD3 UR43, UR39, UR43, URZ ;  /* 0x0000002b272b7290 */ /* 0x000fe4000fffe03f */
[----:B------:R-:W-:Y:S01]  /*cc10*/  SHF.R.S32.HI R3, RZ, 0x1f, R0 ;  /* 0x0000001fff037819 */ /* 0x000fe20000011400 */
[----:B------:R-:W-:-:S03]  /*cc20*/  ULDC.64 UR36, c[0x0][0x198] ;  /* 0x0000660000247ab9 */ /* 0x000fc60000000a00 */
[----:B------:R-:W-:-:S04]  /*cc30*/  LEA.HI R3, R3, R0, RZ, 0x6 ;  /* 0x0000000003037211 */ /* 0x000fc800078f30ff */
[----:B------:R-:W-:-:S05]  /*cc40*/  SHF.R.S32.HI R25, RZ, 0x6, R3 ;  /* 0x00000006ff197819 */ /* 0x000fca0000011403 */
[----:B------:R-:W-:-:S07]  /*cc50*/  VIADD R23, R25, 0x1 ;  /* 0x0000000119177836 */ /* 0x000fce0000000000 */
.L_x_320:
[----:B------:R-:W0:Y:S01]  /*cc60*/  S2R R3, SR_CgaCtaId ;  /* 0x0000000000037919 */ /* 0x000e220000008800 */
[----:B------:R-:W-:-:S04]  /*cc70*/  MOV R22, 0x400 ;  /* 0x0000040000167802 */ /* 0x000fc80000000f00 */
[----:B0-----:R-:W-:-:S05]  /*cc80*/  LEA R22, R3, R22, 0x18 ;  /* 0x0000001603167211 */ /* 0x001fca00078ec0ff */
[----:B------:R-:W-:-:S05]  /*cc90*/  VIADD R0, R22, 0x800 ;  /* 0x0000080016007836 */ /* 0x000fca0000000000 */
[----:B------:R-:W-:-:S13]  /*cca0*/  LOP3.LUT P0, RZ, R0, 0x1bf, RZ, 0xc0, !PT ;  /* 0x000001bf00ff7812 */ /* 0x000fda000780c0ff */
[----:B------:R-:W-:Y:S05]  /*ccb0*/  @!P0 BRA `(.L_x_304) ;  /* 0x0000000000408947 */ /* 0x000fea0003800000 */
[----:B------:R-:W-:Y:S01]  /*ccc0*/  MOV R14, 0x0 ;  /* 0x00000000000e7802 */ /* 0x000fe20000000f00 */
[----:B------:R-:W-:Y:S01]  /*ccd0*/  ULDC.64 UR4, c[0x4][0x70] ;  /* 0x01001c0000047ab9 */ /* 0x000fe20000000a00 */
[----:B------:R-:W-:Y:S01]  /*cce0*/  ULDC.64 UR6, c[0x4][0x8] ;  /* 0x0100020000067ab9 */ /* 0x000fe20000000a00 */
[----:B------:R-:W-:Y:S02]  /*ccf0*/  IMAD.U32 R4, RZ, RZ, UR4 ;  /* 0x00000004ff047e24 */ /* 0x000fe4000f8e00ff */
[----:B------:R-:W-:Y:S01]  /*cd00*/  IMAD.U32 R5, RZ, RZ, UR5 ;  /* 0x00000005ff057e24 */ /* 0x000fe2000f8e00ff */
[----:B------:R-:W0:Y:S01]  /*cd10*/  LDC.64 R14, c[0x4][R14] ;  /* 0x010000000e0e7b82 */ /* 0x000e220000000a00 */
[----:B------:R-:W-:Y:S01]  /*cd20*/  ULDC.64 UR4, c[0x4][0x78] ;  /* 0x01001e0000047ab9 */ /* 0x000fe20000000a00 */
[----:B------:R-:W-:Y:S02]  /*cd30*/  IMAD.U32 R10, RZ, RZ, UR6 ;  /* 0x00000006ff0a7e24 */ /* 0x000fe4000f8e00ff */
[----:B------:R-:W-:-:S02]  /*cd40*/  IMAD.U32 R6, RZ, RZ, UR4 ;  /* 0x00000004ff067e24 */ /* 0x000fc4000f8e00ff */
[----:B------:R-:W-:Y:S02]  /*cd50*/  IMAD.U32 R7, RZ, RZ, UR5 ;  /* 0x00000005ff077e24 */ /* 0x000fe4000f8e00ff */
[----:B------:R-:W-:Y:S02]  /*cd60*/  IMAD.U32 R11, RZ, RZ, UR7 ;  /* 0x00000007ff0b7e24 */ /* 0x000fe4000f8e00ff */
[----:B------:R-:W-:Y:S02]  /*cd70*/  IMAD.MOV.U32 R8, RZ, RZ, 0x70 ;  /* 0x00000070ff087424 */ /* 0x000fe400078e00ff */
[----:B------:R-:W-:Y:S02]  /*cd80*/  IMAD.MOV.U32 R12, RZ, RZ, 0x1 ;  /* 0x00000001ff0c7424 */ /* 0x000fe400078e00ff */
[----:B------:R-:W-:-:S07]  /*cd90*/  IMAD.MOV.U32 R13, RZ, RZ, RZ ;  /* 0x000000ffff0d7224 */ /* 0x000fce00078e00ff */
[----:B------:R-:W-:-:S07]  /*cda0*/  LEPC R20, `(.L_x_304) ;  /* 0x000000001014794e */ /* 0x000fce0000000000 */
[----:B0-----:R-:W-:Y:S05]  /*cdb0*/  CALL.ABS.NOINC R14 ;  /* 0x000000000e007343 */ /* 0x001fea0003c00000 */
.L_x_304:
        /* <DEDUP_REMOVED lines=19> */
.L_x_305:
[----:B------:R-:W0:Y:S02]  /*cef0*/  LDC R0, c[0x0][0x28c] ;  /* 0x0000a300ff007b82 */ /* 0x000e240000000800 */
[----:B0-----:R-:W-:-:S13]  /*cf00*/  ISETP.GE.AND P0, PT, R0, 0x1, PT ;  /* 0x000000010000780c */ /* 0x001fda0003f06270 */
[----:B------:R-:W-:Y:S05]  /*cf10*/  @!P0 BRA `(.L_x_306) ;  /* 0x0000000400048947 */ /* 0x000fea0003800000 */
[----:B------:R-:W-:Y:S01]  /*cf20*/  BSSY B0, `(.L_x_306) ;  /* 0x0000040000007945 */ /* 0x000fe20003800000 */
[----:B------:R-:W-:Y:S02]  /*cf30*/  IMAD.SHL.U32 R30, R30, 0x100, RZ ;  /* 0x000001001e1e7824 */ /* 0x000fe400078e00ff */
[----:B------:R-:W-:Y:S02]  /*cf40*/  IMAD.SHL.U32 R31, R31, 0x80, RZ ;  /* 0x000000801f1f7824 */ /* 0x000fe400078e00ff */
[----:B------:R-:W-:Y:S02]  /*cf50*/  IMAD.MOV.U32 R8, RZ, RZ, RZ ;  /* 0x000000ffff087224 */ /* 0x000fe400078e00ff */
[----:B------:R-:W-:Y:S02]  /*cf60*/  IMAD.MOV.U32 R0, RZ, RZ, R23 ;  /* 0x000000ffff007224 */ /* 0x000fe400078e0017 */
[----:B------:R-:W-:Y:S02]  /*cf70*/  IMAD.MOV.U32 R3, RZ, RZ, R27 ;  /* 0x000000ffff037224 */ /* 0x000fe400078e001b */
[----:B------:R-:W-:-:S07]  /*cf80*/  IMAD.MOV.U32 R5, RZ, RZ, R28 ;  /* 0x000000ffff057224 */ /* 0x000fce00078e001c */
.L_x_315:
[----:B------:R-:W-:Y:S01]  /*cf90*/  IMAD R7, R5, 0x8, R22 ;  /* 0x0000000805077824 */ /* 0x000fe200078e0216 */
[----:B------:R-:W-:Y:S01]  /*cfa0*/  SHF.L.U32 R4, R3, 0x1f, RZ ;  /* 0x0000001f03047819 */ /* 0x000fe200000006ff */
[----:B------:R-:W-:Y:S01]  /*cfb0*/  BSSY B1, `(.L_x_307) ;  /* 0x0000005000017945 */ /* 0x000fe20003800000 */
[----:B------:R-:W-:Y:S02]  /*cfc0*/  LOP3.LUT P1, RZ, R18, 0x7f, RZ, 0xc0, !PT ;  /* 0x0000007f12ff7812 */ /* 0x000fe4000782c0ff */
[----:B------:R-:W0:Y:S11]  /*cfd0*/  SYNCS.PHASECHK.TRANS64.TRYWAIT P0, [R7+URZ+0x28], R4 ;  /* 0x00002804070075a7 */ /* 0x000e36000800017f */
[----:B------:R-:W1:Y:S01]  /*cfe0*/  @!P1 LDC R6, c[0x0][0x70c] ;  /* 0x0001c300ff069b82 */ /* 0x000e620000000800 */
[----:B0-----:R-:W-:Y:S05]  /*cff0*/  @!P0 BRA `(.L_x_308) ;  /* 0x0000000c00c48947 */ /* 0x001fea0003800000 */
.L_x_332:
[----:B------:R-:W-:Y:S05]  /*d000*/  BSYNC B1 ;  /* 0x0000000000017941 */ /* 0x000fea0003800000 */
.L_x_307:
[----:B------:R-:W-:Y:S02]  /*d010*/  LOP3.LUT P0, RZ, R18, 0x7f, RZ, 0xc0, !PT ;  /* 0x0000007f12ff7812 */ /* 0x000fe4000780c0ff */
[----:B0-----:R-:W-:-:S11]  /*d020*/  PRMT R4, R26, 0x9910, RZ ;  /* 0x000099101a047816 */ /* 0x001fd600000000ff */
[----:B-1----:R0:W-:Y:S01]  /*d030*/  @!P0 SYNCS.ARRIVE.TRANS64 RZ, [R7+URZ], R6 ;  /* 0x0000000607ff89a7 */ /* 0x0021e2000800003f */
[----:B------:R-:W-:-:S13]  /*d040*/  ISETP.NE.AND P0, PT, R4, 0x2, PT ;  /* 0x000000020400780c */ /* 0x000fda0003f05270 */
[----:B0-----:R-:W-:Y:S05]  /*d050*/  @P0 BRA `(.L_x_309) ;  /* 0x0000000000040947 */ /* 0x001fea0003800000 */
[----:B------:R-:W-:Y:S01]  /*d060*/  BPT.TRAP 0x1 ;  /* 0x000000040000795c */ /* 0x000fe20000300000 */
.L_x_309:
[----:B------:R-:W-:Y:S01]  /*d070*/  ISETP.NE.AND P0, PT, R32, RZ, PT ;  /* 0x000000ff2000720c */ /* 0x000fe20003f05270 */
[----:B------:R-:W-:-:S12]  /*d080*/  BSSY B1, `(.L_x_310) ;  /* 0x0000003000017945 */ /* 0x000fd80003800000 */
[----:B------:R-:W-:Y:S05]  /*d090*/  @P0 BRA `(.L_x_311) ;  /* 0x0000000000040947 */ /* 0x000fea0003800000 */
[----:B------:R-:W-:Y:S01]  /*d0a0*/  BPT.TRAP 0x1 ;  /* 0x000000040000795c */ /* 0x000fe20000300000 */
.L_x_311:
[----:B------:R-:W-:Y:S05]  /*d0b0*/  BSYNC B1 ;  /* 0x0000000000017941 */ /* 0x000fea0003800000 */
.L_x_310:
[----:B------:R-:W-:-:S03]  /*d0c0*/  UMOV UR4, 0xffffffff ;  /* 0xffffffff00047882 */ /* 0x000fc60000000000 */
[----:B------:R-:W-:Y:S05]  /*d0d0*/  BRA.DIV UR4, `(.L_x_312) ;  /* 0x0000000e04a07947 */ /* 0x000fea000b800000 */
[----:B------:R-:W-:-:S13]  /*d0e0*/  ELECT P6, URZ, PT ;  /* 0x00000000003f782f */ /* 0x000fda00038c0000 */
.L_x_335:
[----:B------:R-:W-:Y:S04]  /*d0f0*/  BSSY B1, `(.L_x_313) ;  /* 0x0000019000017945 */ /* 0x000fe80003800000 */
[----:B------:R-:W-:Y:S05]  /*d100*/  @!P6 BRA `(.L_x_314) ;  /* 0x00000000005ce947 */ /* 0x000fea0003800000 */
[--C-:B------:R-:W-:Y:S01]  /*d110*/  IMAD R4, R5, 0x2000, R22.reuse ;  /* 0x0000200005047824 */ /* 0x100fe200078e0216 */
[----:B------:R-:W-:Y:S01]  /*d120*/  R2UR UR9, R7 ;  /* 0x00000000070972ca */ /* 0x000fe200000e0000 */
[----:B------:R-:W-:Y:S01]  /*d130*/  UIADD3 UR4, UP0, UR36, 0xf0, URZ ;  /* 0x000000f024047890 */ /* 0x000fe2000ff1e03f */
[----:B------:R-:W-:Y:S01]  /*d140*/  R2UR UR11, R31 ;  /* 0x000000001f0b72ca */ /* 0x000fe200000e0000 */
[----:B------:R-:W-:Y:S01]  /*d150*/  UIADD3 UR16, UP1, UR36, 0x1f0, URZ ;  /* 0x000001f024107890 */ /* 0x000fe2000ff3e03f */
[----:B------:R-:W-:Y:S01]  /*d160*/  R2UR UR5, R4 ;  /* 0x00000000040572ca */ /* 0x000fe200000e0000 */
[----:B------:R-:W-:Y:S01]  /*d170*/  IMAD R4, R5, 0x8000, R22 ;  /* 0x0000800005047824 */ /* 0x000fe200078e0216 */
[----:B------:R-:W-:Y:S01]  /*d180*/  R2UR UR10, R8 ;  /* 0x00000000080a72ca */ /* 0x000fe200000e0000 */
[----:B------:R-:W-:Y:S01]  /*d190*/  UIADD3.X UR17, URZ, UR37, URZ, UP1, !UPT ;  /* 0x000000253f117290 */ /* 0x000fe20008ffe43f */
[----:B------:R-:W-:Y:S01]  /*d1a0*/  R2UR UR12, R29 ;  /* 0x000000001d0c72ca */ /* 0x000fe200000e0000 */
[----:B------:R-:W-:Y:S01]  /*d1b0*/  UMOV UR6, 0x0 ;  /* 0x0000000000067882 */ /* 0x000fe20000000000 */
[----:B------:R-:W-:Y:S01]  /*d1c0*/  R2UR UR8, R4 ;  /* 0x00000000040872ca */ /* 0x000fe200000e0000 */
[----:B------:R-:W-:Y:S01]  /*d1d0*/  UMOV UR7, 0x10000000 ;  /* 0x1000000000077882 */ /* 0x000fe20000000000 */
[----:B------:R-:W-:-:S05]  /*d1e0*/  R2UR UR15, R30 ;  /* 0x000000001e0f72ca */ /* 0x000fca00000e0000 */
[----:B------:R-:W-:Y:S02]  /*d1f0*/  UIADD3 UR13, UR5, 0x800, URZ ;  /* 0x00000800050d7890 */ /* 0x000fe4000fffe03f */
[----:B------:R-:W-:-:S04]  /*d200*/  UIADD3.X UR5, URZ, UR37, URZ, UP0, !UPT ;  /* 0x000000253f057290 */ /* 0x000fc800087fe43f */
[----:B------:R-:W-:-:S03]  /*d210*/  UIADD3 UR14, UR8, 0xa800, URZ ;  /* 0x0000a800080e7890 */ /* 0x000fc6000fffe03f */
[----:B------:R-:W-:Y:S02]  /*d220*/  UMOV UR8, UR13 ;  /* 0x0000000d00087c82 */ /* 0x000fe40008000000 */
[----:B------:R0:W-:Y:S02]  /*d230*/  UTMALDG.3D [UR8], [UR4], desc[UR6] ;  /* 0x00000608040075b4 */ /* 0x0001e40008011000 */
[----:B0-----:R-:W-:Y:S01]  /*d240*/  UMOV UR11, UR15 ;  /* 0x0000000f000b7c82 */ /* 0x001fe20008000000 */
[----:B------:R-:W-:Y:S02]  /*d250*/  UMOV UR8, UR14 ;  /* 0x0000000e00087c82 */ /* 0x000fe40008000000 */
[----:B------:R0:W-:Y:S02]  /*d260*/  UTMALDG.3D [UR8], [UR16], desc[UR6] ;  /* 0x00000608100075b4 */ /* 0x0001e40008011000 */
[----:B0-----:R-:W-:Y:S01]  /*d270*/  NOP ;  /* 0x0000000000007918 */ /* 0x001fe20000000000 */
.L_x_314:
[----:B------:R-:W-:Y:S05]  /*d280*/  BSYNC B1 ;  /* 0x0000000000017941 */ /* 0x000fea0003800000 */
.L_x_313:
[----:B------:R-:W-:Y:S02]  /*d290*/  VIADD R0, R0, 0xffffffff ;  /* 0xffffffff00007836 */ /* 0x000fe40000000000 */
[----:B------:R-:W-:Y:S02]  /*d2a0*/  VIADD R5, R5, 0x1 ;  /* 0x0000000105057836 */ /* 0x000fe40000000000 */
[----:B------:R-:W-:Y:S01]  /*d2b0*/  VIADD R8, R8, 0x40 ;  /* 0x0000004008087836 */ /* 0x000fe20000000000 */
[----:B------:R-:W-:Y:S02]  /*d2c0*/  ISETP.GT.AND P1, PT, R0, 0x1, PT ;  /* 0x000000010000780c */ /* 0x000fe40003f24270 */
[----:B------:R-:W-:-:S04]  /*d2d0*/  ISETP.NE.AND P0, PT, R5, 0x5, PT ;  /* 0x000000050500780c */ /* 0x000fc80003f05270 */
[----:B------:R-:W-:Y:S02]  /*d2e0*/  SEL R4, RZ, 0x1, P0 ;  /* 0x00000001ff047807 */ /* 0x000fe40000000000 */
[----:B------:R-:W-:Y:S02]  /*d2f0*/  SEL R5, R5, RZ, P0 ;  /* 0x000000ff05057207 */ /* 0x000fe40000000000 */
[----:B------:R-:W-:-:S03]  /*d300*/  LOP3.LUT R3, R3, R4, RZ, 0x3c, !PT ;  /* 0x0000000403037212 */ /* 0x000fc600078e3cff */
[----:B------:R-:W-:Y:S05]  /*d310*/  @P1 BRA `(.L_x_315) ;  /* 0xfffffffc001c1947 */ /* 0x000fea000383ffff */
[----:B------:R-:W-:Y:S05]  /*d320*/  BSYNC B0 ;  /* 0x0000000000007941 */ /* 0x000fea0003800000 */
.L_x_306:
[----:B------:R-:W-:Y:S01]  /*d330*/  IMAD.IADD R3, R25, 0x1, R28 ;  /* 0x0000000119037824 */ /* 0x000fe200078e021c */
[----:B------:R-:W-:Y:S01]  /*d340*/  LOP3.LUT P1, RZ, R24, 0xff, RZ, 0xc0, !PT ;  /* 0x000000ff18ff7812 */ /* 0x000fe2000782c0ff */
[----:B------:R-:W-:Y:S01]  /*d350*/  ULDC.64 UR4, c[0x0][0x850] ;  /* 0x0002140000047ab9 */ /* 0x000fe20000000a00 */
[----:B------:R-:W-:Y:S01]  /*d360*/  IADD3 R16, P2, R16, UR38, RZ ;  /* 0x0000002610107c10 */ /* 0x000fe2000ff5e0ff */
[C---:B------:R-:W-:Y:S01]  /*d370*/  IMAD.WIDE.U32 R4, R3.reuse, -0x33333333, RZ ;  /* 0xcccccccd03047825 */ /* 0x040fe200078e00ff */
[----:B------:R-:W-:Y:S01]  /*d380*/  ISETP.GT.U32.AND P0, PT, R3, 0x4, PT ;  /* 0x000000040300780c */ /* 0x000fe20003f04070 */
[----:B------:R-:W-:Y:S01]  /*d390*/  BSSY B0, `(.L_x_316) ;  /* 0x0000065000007945 */ /* 0x000fe20003800000 */
[----:B------:R-:W-:Y:S01]  /*d3a0*/  IADD3.X R17, R17, UR43, RZ, P2, !PT ;  /* 0x0000002b11117c10 */ /* 0x000fe200097fe4ff */
[----:B------:R-:W-:Y:S01]  /*d3b0*/  IMAD.MOV.U32 R31, RZ, RZ, -0x1 ;  /* 0xffffffffff1f7424 */ /* 0x000fe200078e00ff */
[C---:B------:R-:W-:Y:S01]  /*d3c0*/  ISETP.LT.U32.AND P0, PT, R25.reuse, 0x5, P0 ;  /* 0x000000051900780c */ /* 0x040fe20000701070 */
[----:B------:R-:W-:Y:S01]  /*d3d0*/  IMAD.MOV.U32 R30, RZ, RZ, -0x1 ;  /* 0xffffffffff1e7424 */ /* 0x000fe200078e00ff */
[----:B------:R-:W-:Y:S01]  /*d3e0*/  SHF.R.U32.HI R4, RZ, 0x2, R5 ;  /* 0x00000002ff047819 */ /* 0x000fe20000011605 */
[----:B------:R-:W-:Y:S01]  /*d3f0*/  IMAD.MOV.U32 R29, RZ, RZ, -0x1 ;  /* 0xffffffffff1d7424 */ /* 0x000fe200078e00ff */
[----:B------:R-:W-:Y:S01]  /*d400*/  SEL R0, RZ, 0x1, !P0 ;  /* 0x00000001ff007807 */ /* 0x000fe20004000000 */
[----:B------:R0:W-:Y:S01]  /*d410*/  @P1 SYNCS.ARRIVE.TRANS64.A1T0 RZ, [R22+URZ+0x68], RZ ;  /* 0x000068ff16ff19a7 */ /* 0x0001e2000810003f */
[----:B------:R-:W-:Y:S01]  /*d420*/  ISETP.GE.U32.AND P0, PT, R16, UR4, PT ;  /* 0x0000000410007c0c */ /* 0x000fe2000bf06070 */
[----:B------:R-:W-:Y:S01]  /*d430*/  IMAD R28, R4, -0x5, R3 ;  /* 0xfffffffb041c7824 */ /* 0x000fe200078e0203 */
[----:B------:R-:W-:-:S02]  /*d440*/  ISETP.GE.U32.AND P1, PT, R25, 0x5, PT ;  /* 0x000000051900780c */ /* 0x000fc40003f26070 */
[----:B------:R-:W-:Y:S02]  /*d450*/  ISETP.GE.U32.AND.EX P0, PT, R17, UR5, PT, P0 ;  /* 0x0000000511007c0c */ /* 0x000fe4000bf06100 */
[----:B------:R-:W-:Y:S02]  /*d460*/  LOP3.LUT R27, R27, R0, RZ, 0x3c, !PT ;  /* 0x000000001b1b7212 */ /* 0x000fe400078e3cff */
[----:B------:R-:W-:Y:S02]  /*d470*/  PRMT R0, RZ, 0x7610, R0 ;  /* 0x00007610ff007816 */ /* 0x000fe40000000000 */
[----:B------:R-:W-:-:S05]  /*d480*/  PRMT R24, RZ, 0x7610, R24 ;  /* 0x00007610ff187816 */ /* 0x000fca0000000018 */
[----:B------:R-:W-:Y:S02]  /*d490*/  @P1 LOP3.LUT R27, R27, 0x1, R4, 0x78, !PT ;  /* 0x000000011b1b1812 */ /* 0x000fe400078e7804 */
[----:B0-----:R-:W-:Y:S05]  /*d4a0*/  @P0 BRA `(.L_x_317) ;  /* 0x00000004004c0947 */ /* 0x001fea0003800000 */
[----:B------:R-:W-:Y:S01]  /*d4b0*/  ULDC.64 UR4, c[0x0][0x828] ;  /* 0x00020a0000047ab9 */ /* 0x000fe20000000a00 */
[----:B------:R-:W0:Y:S01]  /*d4c0*/  S2R R10, SR_CTAID.X ;  /* 0x00000000000a7919 */ /* 0x000e220000002500 */
[----:B------:R-:W-:Y:S01]  /*d4d0*/  ISETP.NE.U32.AND P0, PT, RZ, UR4, PT ;  /* 0x00000004ff007c0c */ /* 0x000fe2000bf05070 */
[----:B------:R-:W-:Y:S01]  /*d4e0*/  ULDC UR7, c[0x0][0x830] ;  /* 0x00020c0000077ab9 */ /* 0x000fe20000000800 */
[----:B------:R-:W-:Y:S01]  /*d4f0*/  IMAD.MOV.U32 R4, RZ, RZ, R16 ;  /* 0x000000ffff047224 */ /* 0x000fe200078e0010 */
[----:B------:R-:W1:Y:S01]  /*d500*/  S2R R0, SR_CTAID.Y ;  /* 0x0000000000007919 */ /* 0x000e620000002600 */
[----:B------:R-:W-:Y:S01]  /*d510*/  ISETP.NE.AND.EX P0, PT, RZ, UR5, PT, P0 ;  /* 0x00000005ff007c0c */ /* 0x000fe2000bf05300 */
[----:B------:R-:W-:-:S12]  /*d520*/  IMAD.MOV.U32 R5, RZ, RZ, R17 ;  /* 0x000000ffff057224 */ /* 0x000fd800078e0011 */
[----:B------:R-:W-:Y:S05]  /*d530*/  @!P0 BRA `(.L_x_318) ;  /* 0x0000000000288947 */ /* 0x000fea0003800000 */
[----:B------:R-:W-:Y:S02]  /*d540*/  ULDC UR6, c[0x0][0x834] ;  /* 0x00020d0000067ab9 */ /* 0x000fe40000000800 */
[----:B------:R-:W-:-:S05]  /*d550*/  IADD3 R9, P0, R16, UR6, RZ ;  /* 0x0000000610097c10 */ /* 0x000fca000ff1e0ff */
[----:B------:R-:W-:-:S04]  /*d560*/  IMAD.X R3, RZ, RZ, R17, P0 ;  /* 0x000000ffff037224 */ /* 0x000fc800000e0611 */
[----:B------:R-:W-:-:S04]  /*d570*/  IMAD.WIDE.U32 R6, R3, UR4, RZ ;  /* 0x0000000403067c25 */ /* 0x000fc8000f8e00ff */
[----:B------:R-:W-:-:S04]  /*d580*/  IMAD.WIDE.U32 R6, P0, R9, UR5, R6 ;  /* 0x0000000509067c25 */ /* 0x000fc8000f800006 */
[----:B------:R-:W-:-:S04]  /*d590*/  IMAD.WIDE.U32 R8, R9, UR4, RZ ;  /* 0x0000000409087c25 */ /* 0x000fc8000f8e00ff */
[----:B------:R-:W-:Y:S01]  /*d5a0*/  IMAD.X R5, RZ, RZ, RZ, P0 ;  /* 0x000000ffff057224 */ /* 0x000fe200000e06ff */
[----:B------:R-:W-:Y:S01]  /*d5b0*/  IADD3 RZ, P0, R9, R6, RZ ;  /* 0x0000000609ff7210 */ /* 0x000fe20007f1e0ff */
[----:B------:R-:W-:-:S04]  /*d5c0*/  IMAD.MOV.U32 R4, RZ, RZ, R7 ;  /* 0x000000ffff047224 */ /* 0x000fc800078e0007 */
[----:B------:R-:W-:-:S08]  /*d5d0*/  IMAD.WIDE.U32.X R4, R3, UR5, R4, P0 ;  /* 0x0000000503047c25 */ /* 0x000fd000080e0404 */
.L_x_318:
[--C-:B------:R-:W-:Y:S01]  /*d5e0*/  SHF.R.U64 R29, R4, UR7, R5.reuse ;  /* 0x00000007041d7c19 */ /* 0x100fe20008001205 */
[----:B------:R-:W-:Y:S01]  /*d5f0*/  ULDC.64 UR4, c[0x0][0x820] ;  /* 0x0002080000047ab9 */ /* 0x000fe20000000a00 */
[----:B------:R-:W-:Y:S01]  /*d600*/  SHF.R.U32.HI R3, RZ, UR7, R5 ;  /* 0x00000007ff037c19 */ /* 0x000fe20008011605 */
[----:B------:R-:W2:Y:S01]  /*d610*/  LDC R15, c[0x0][0x144] ;  /* 0x00005100ff0f7b82 */ /* 0x000ea20000000800 */
[----:B------:R-:W-:Y:S01]  /*d620*/  IADD3 R6, P0, RZ, -R29, RZ ;  /* 0x8000001dff067210 */ /* 0x000fe20007f1e0ff */
[----:B------:R-:W-:Y:S01]  /*d630*/  ULDC.64 UR8, c[0x0][0x840] ;  /* 0x0002100000087ab9 */ /* 0x000fe20000000a00 */
[----:B0-----:R-:W-:Y:S01]  /*d640*/  I2FP.F32.U32 R7, R10 ;  /* 0x0000000a00077245 */ /* 0x001fe20000201000 */
[----:B------:R-:W-:Y:S02]  /*d650*/  ULDC UR6, c[0x0][0x808] ;  /* 0x0002020000067ab9 */ /* 0x000fe40000000800 */
[----:B------:R-:W-:Y:S01]  /*d660*/  IMAD.X R3, RZ, RZ, ~R3, P0 ;  /* 0x000000ffff037224 */ /* 0x000fe200000e0e03 */
[----:B------:R-:W-:Y:S01]  /*d670*/  ISETP.NE.U32.AND P0, PT, RZ, UR8, PT ;  /* 0x00000008ff007c0c */ /* 0x000fe2000bf05070 */
[----:B------:R-:W-:Y:S01]  /*d680*/  IMAD.WIDE.U32 R4, R6, UR4, R16 ;  /* 0x0000000406047c25 */ /* 0x000fe2000f8e0010 */
[----:B------:R-:W0:Y:S02]  /*d690*/  LDC R9, c[0x0][0x148] ;  /* 0x00005200ff097b82 */ /* 0x000e240000000800 */
[----:B------:R-:W-:Y:S01]  /*d6a0*/  ISETP.NE.AND.EX P0, PT, RZ, UR9, PT, P0 ;  /* 0x00000009ff007c0c */ /* 0x000fe2000bf05300 */
[----:B------:R-:W-:Y:S01]  /*d6b0*/  IMAD R3, R3, UR4, RZ ;  /* 0x0000000403037c24 */ /* 0x000fe2000f8e02ff */
[----:B------:R-:W-:-:S02]  /*d6c0*/  ULDC UR4, c[0x0][0x150] ;  /* 0x0000540000047ab9 */ /* 0x000fc40000000800 */
[----:B------:R-:W-:Y:S01]  /*d6d0*/  FMUL R7, R7, UR4 ;  /* 0x0000000407077c20 */ /* 0x000fe20008400000 */
[----:B------:R-:W-:Y:S01]  /*d6e0*/  IMAD R3, R6, UR5, R3 ;  /* 0x0000000506037c24 */ /* 0x000fe2000f8e0203 */
[----:B------:R-:W-:Y:S01]  /*d6f0*/  ULDC UR4, c[0x0][0x818] ;  /* 0x0002060000047ab9 */ /* 0x000fe20000000800 */
[----:B------:R-:W-:Y:S02]  /*d700*/  ULDC UR5, c[0x0][0x154] ;  /* 0x0000550000057ab9 */ /* 0x000fe40000000800 */
[----:B------:R-:W-:Y:S01]  /*d710*/  IMAD.IADD R5, R5, 0x1, R3 ;  /* 0x0000000105057824 */ /* 0x000fe200078e0203 */
[----:B------:R-:W3:Y:S04]  /*d720*/  F2I.U32.TRUNC.NTZ R7, R7 ;  /* 0x0000000700077305 */ /* 0x000ee8000020f000 */
[----:B------:R-:W-:-:S02]  /*d730*/  SHF.R.U64 R3, R4, UR4, R5 ;  /* 0x0000000404037c19 */ /* 0x000fc40008001205 */
[----:B-1----:R-:W-:-:S05]  /*d740*/  I2FP.F32.U32 R4, R0 ;  /* 0x0000000000047245 */ /* 0x002fca0000201000 */
[----:B------:R-:W-:Y:S01]  /*d750*/  FMUL R12, R4, UR5 ;  /* 0x00000005040c7c20 */ /* 0x000fe20008400000 */
[----:B------:R-:W-:Y:S01]  /*d760*/  SHF.R.U32.HI R4, RZ, UR4, R5 ;  /* 0x00000004ff047c19 */ /* 0x000fe20008011605 */
[----:B------:R-:W-:Y:S01]  /*d770*/  ULDC UR4, c[0x0][0x858] ;  /* 0x0002160000047ab9 */ /* 0x000fe20000000800 */
[----:B---3--:R-:W-:Y:S02]  /*d780*/  IMAD.MOV R7, RZ, RZ, -R7 ;  /* 0x000000ffff077224 */ /* 0x008fe400078e0a07 */
[--C-:B------:R-:W-:Y:S01]  /*d790*/  SHF.R.U64 R11, R3, UR6, R4.reuse ;  /* 0x00000006030b7c19 */ /* 0x100fe20008001204 */
[----:B------:R-:W1:Y:S01]  /*d7a0*/  F2I.U32.TRUNC.NTZ R12, R12 ;  /* 0x0000000c000c7305 */ /* 0x000e62000020f000 */
[----:B------:R-:W-:Y:S01]  /*d7b0*/  SHF.R.U32.HI R4, RZ, UR6, R4 ;  /* 0x00000006ff047c19 */ /* 0x000fe20008011604 */
[----:B--2---:R-:W-:-:S03]  /*d7c0*/  IMAD R10, R15, R7, R10 ;  /* 0x000000070f0a7224 */ /* 0x004fc600078e020a */
[--C-:B------:R-:W-:Y:S02]  /*d7d0*/  SHF.R.U64 R8, R11, UR4, R4.reuse ;  /* 0x000000040b087c19 */ /* 0x100fe40008001204 */
[----:B------:R-:W-:-:S03]  /*d7e0*/  SHF.R.U32.HI R13, RZ, UR4, R4 ;  /* 0x00000004ff0d7c19 */ /* 0x000fc60008011604 */
[----:B------:R-:W-:Y:S02]  /*d7f0*/  IMAD.MOV.U32 R4, RZ, RZ, R8 ;  /* 0x000000ffff047224 */ /* 0x000fe400078e0008 */
[----:B------:R-:W-:Y:S01]  /*d800*/  IMAD.MOV.U32 R5, RZ, RZ, R13 ;  /* 0x000000ffff057224 */ /* 0x000fe200078e000d */
[----:B01----:R-:W-:Y:S06]  /*d810*/  @!P0 BRA `(.L_x_319) ;  /* 0x0000000000288947 */ /* 0x003fec0003800000 */
[----:B------:R-:W-:Y:S02]  /*d820*/  ULDC UR4, c[0x0][0x84c] ;  /* 0x0002130000047ab9 */ /* 0x000fe40000000800 */
[----:B------:R-:W-:-:S05]  /*d830*/  IADD3 R5, P0, R8, UR4, RZ ;  /* 0x0000000408057c10 */ /* 0x000fca000ff1e0ff */
[----:B------:R-:W-:-:S04]  /*d840*/  IMAD.X R13, RZ, RZ, R13, P0 ;  /* 0x000000ffff0d7224 */ /* 0x000fc800000e060d */
[----:B------:R-:W-:-:S04]  /*d850*/  IMAD.WIDE.U32 R6, R13, UR8, RZ ;  /* 0x000000080d067c25 */ /* 0x000fc8000f8e00ff */
[----:B------:R-:W-:-:S04]  /*d860*/  IMAD.WIDE.U32 R6, P0, R5, UR9, R6 ;  /* 0x0000000905067c25 */ /* 0x000fc8000f800006 */
[----:B------:R-:W-:-:S04]  /*d870*/  IMAD.WIDE.U32 R4, R5, UR8, RZ ;  /* 0x0000000805047c25 */ /* 0x000fc8000f8e00ff */
[----:B------:R-:W-:Y:S01]  /*d880*/  IMAD.MOV.U32 R4, RZ, RZ, R7 ;  /* 0x000000ffff047224 */ /* 0x000fe200078e0007 */
[----:B------:R-:W-:Y:S01]  /*d890*/  IADD3 RZ, P1, R5, R6, RZ ;  /* 0x0000000605ff7210 */ /* 0x000fe20007f3e0ff */
[----:B------:R-:W-:-:S04]  /*d8a0*/  IMAD.X R5, RZ, RZ, RZ, P0 ;  /* 0x000000ffff057224 */ /* 0x000fc800000e06ff */
[----:B------:R-:W-:-:S08]  /*d8b0*/  IMAD.WIDE.U32.X R4, R13, UR9, R4, P1 ;  /* 0x000000090d047c25 */ /* 0x000fd000088e0404 */
.L_x_319:
[----:B------:R-:W-:Y:S01]  /*d8c0*/  ISETP.NE.AND P0, PT, R2, 0x1, PT ;  /* 0x000000010200780c */ /* 0x000fe20003f05270 */
[----:B------:R-:W-:Y:S01]  /*d8d0*/  ULDC UR4, c[0x0][0x848] ;  /* 0x0002120000047ab9 */ /* 0x000fe20000000800 */
[----:B------:R-:W-:Y:S01]  /*d8e0*/  LOP3.LUT R11, R11, UR42, RZ, 0xc0, !PT ;  /* 0x0000002a0b0b7c12 */ /* 0x000fe2000f8ec0ff */
[----:B------:R-:W-:Y:S01]  /*d8f0*/  IMAD.MOV R12, RZ, RZ, -R12 ;  /* 0x000000ffff0c7224 */ /* 0x000fe200078e0a0c */
[----:B------:R-:W-:Y:S01]  /*d900*/  SHF.R.U64 R4, R4, UR4, R5 ;  /* 0x0000000404047c19 */ /* 0x000fe20008001205 */
[----:B------:R-:W-:Y:S01]  /*d910*/  ULDC UR4, c[0x0][0x838] ;  /* 0x00020e0000047ab9 */ /* 0x000fe20000000800 */
[----:B------:R-:W-:Y:S01]  /*d920*/  LOP3.LUT R31, R3, UR40, RZ, 0xc0, !PT ;  /* 0x00000028031f7c12 */ /* 0x000fe2000f8ec0ff */
[----:B------:R-:W-:Y:S02]  /*d930*/  ULDC UR5, c[0x0][0x810] ;  /* 0x0002040000057ab9 */ /* 0x000fe40000000800 */
[----:B------:R-:W-:Y:S02]  /*d940*/  IMAD.MOV R5, RZ, RZ, -R4 ;  /* 0x000000ffff057224 */ /* 0x000fe400078e0a04 */
[----:B------:R-:W-:-:S02]  /*d950*/  IMAD R11, R4, UR41, R11 ;  /* 0x00000029040b7c24 */ /* 0x000fc4000f8e020b */
[----:B------:R-:W-:Y:S02]  /*d960*/  @P0 IMAD R10, R9, R12, R0 ;  /* 0x0000000c090a0224 */ /* 0x000fe400078e0200 */
[----:B------:R-:W-:Y:S01]  /*d970*/  IMAD R8, R5, UR4, R8 ;  /* 0x0000000405087c24 */ /* 0x000fe2000f8e0208 */
[----:B------:R-:W-:Y:S01]  /*d980*/  ULDC UR4, c[0x0][0x800] ;  /* 0x0002000000047ab9 */ /* 0x000fe20000000800 */
[----:B------:R-:W-:Y:S02]  /*d990*/  IMAD R10, R11, UR5, R10 ;  /* 0x000000050b0a7c24 */ /* 0x000fe4000f8e020a */
[----:B------:R-:W-:Y:S02]  /*d9a0*/  IMAD R31, R8, UR4, R31 ;  /* 0x00000004081f7c24 */ /* 0x000fe4000f8e021f */
[----:B------:R-:W-:-:S03]  /*d9b0*/  IMAD.MOV.U32 R0, RZ, RZ, 0x1 ;  /* 0x00000001ff007424 */ /* 0x000fc600078e00ff */
[----:B------:R-:W-:Y:S02]  /*d9c0*/  SEL R30, R31, R10, !P0 ;  /* 0x0000000a1f1e7207 */ /* 0x000fe40004000000 */
[----:B------:R-:W-:-:S07]  /*d9d0*/  SEL R31, R10, R31, !P0 ;  /* 0x0000001f0a1f7207 */ /* 0x000fce0004000000 */
.L_x_317:
[----:B------:R-:W-:Y:S05]  /*d9e0*/  BSYNC B0 ;  /* 0x0000000000007941 */ /* 0x000fea0003800000 */
.L_x_316:
[----:B------:R-:W-:-:S13]  /*d9f0*/  LOP3.LUT P0, RZ, R0, 0xff, RZ, 0xc0, !PT ;  /* 0x000000ff00ff7812 */ /* 0x000fda000780c0ff */
[----:B------:R-:W-:Y:S05]  /*da00*/  @P0 BRA `(.L_x_320) ;  /* 0xfffffff000940947 */ /* 0x000fea000383ffff */
[----:B------:R-:W-:Y:S05]  /*da10*/  BSYNC B6 ;  /* 0x0000000000067941 */ /* 0x000fea0003800000 */
.L_x_303:
[----:B------:R-:W-:-:S03]  /*da20*/  UMOV UR4, 0xffffffff ;  /* 0xffffffff00047882 */ /* 0x000fc60000000000 */
[----:B------:R-:W-:Y:S05]  /*da30*/  BRA.DIV UR4, `(.L_x_321) ;  /* 0x0000000604687947 */ /* 0x000fea000b800000 */
[----:B------:R-:W-:-:S13]  /*da40*/  ELECT P6, URZ, PT ;  /* 0x00000000003f782f */ /* 0x000fda00038c0000 */
.L_x_338:
[----:B------:R-:W-:Y:S04]  /*da50*/  BSSY B0, `(.L_x_322) ;  /* 0x0000034000007945 */ /* 0x000fe80003800000 */
[----:B------:R-:W-:Y:S05]  /*da60*/  @!P6 BRA `(.L_x_323) ;  /* 0x0000000000c8e947 */ /* 0x000fea0003800000 */
[----:B------:R-:W-:-:S04]  /*da70*/  LOP3.LUT R19, R19, 0x2, RZ, 0xfc, !PT ;  /* 0x0000000213137812 */ /* 0x000fc800078efcff */
[----:B------:R-:W-:-:S13]  /*da80*/  ISETP.NE.AND P0, PT, R19, 0x3, PT ;  /* 0x000000031300780c */ /* 0x000fda0003f05270 */
[----:B------:R-:W-:Y:S05]  /*da90*/  @!P0 BRA `(.L_x_324) ;  /* 0x0000000000048947 */ /* 0x000fea0003800000 */
[----:B------:R-:W-:Y:S01]  /*daa0*/  BPT.TRAP 0x1 ;  /* 0x000000040000795c */ /* 0x000fe20000300000 */
.L_x_324:
[----:B------:R-:W0:Y:S01]  /*dab0*/  S2R R3, SR_CgaCtaId ;  /* 0x0000000000037919 */ /* 0x000e220000008800 */
[----:B------:R-:W-:Y:S02]  /*dac0*/  MOV R0, 0x400 ;  /* 0x0000040000007802 */ /* 0x000fe40000000f00 */
[----:B------:R-:W-:Y:S02]  /*dad0*/  SHF.L.U32 R2, R27, 0x1f, RZ ;  /* 0x0000001f1b027819 */ /* 0x000fe400000006ff */
[----:B0-----:R-:W-:-:S05]  /*dae0*/  LEA R3, R3, R0, 0x18 ;  /* 0x0000000003037211 */ /* 0x001fca00078ec0ff */
[----:B------:R-:W-:-:S04]  /*daf0*/  VIADD R3, R3, 0x28 ;  /* 0x0000002803037836 */ /* 0x000fc80000000000 */
[C---:B------:R-:W-:Y:S02]  /*db00*/  IMAD R5, R28.reuse, 0x8, R3 ;  /* 0x000000081c057824 */ /* 0x040fe400078e0203 */
[----:B------:R-:W-:Y:S02]  /*db10*/  VIADD R28, R28, 0x1 ;  /* 0x000000011c1c7836 */ /* 0x000fe40000000000 */
[----:B------:R-:W0:Y:S03]  /*db20*/  SYNCS.PHASECHK.TRANS64.TRYWAIT P0, [R5+URZ], R2 ;  /* 0x00000002050075a7 */ /* 0x000e26000800017f */
[----:B------:R-:W-:-:S04]  /*db30*/  ISETP.NE.AND P1, PT, R28, 0x5, PT ;  /* 0x000000051c00780c */ /* 0x000fc80003f25270 */
[----:B------:R-:W-:Y:S02]  /*db40*/  SEL R0, RZ, 0x1, P1 ;  /* 0x00000001ff007807 */ /* 0x000fe40000800000 */
[----:B------:R-:W-:Y:S02]  /*db50*/  SEL R28, R28, RZ, P1 ;  /* 0x000000ff1c1c7207 */ /* 0x000fe40000800000 */
[----:B------:R-:W-:-:S03]  /*db60*/  LOP3.LUT R27, R27, R0, RZ, 0x3c, !PT ;  /* 0x000000001b1b7212 */ /* 0x000fc600078e3cff */
[----:B------:R-:W-:Y:S01]  /*db70*/  IMAD R7, R28, 0x8, R3 ;  /* 0x000000081c077824 */ /* 0x000fe200078e0203 */
[----:B------:R-:W-:Y:S01]  /*db80*/  SHF.L.U32 R4, R27, 0x1f, RZ ;  /* 0x0000001f1b047819 */ /* 0x000fe200000006ff */
[----:B0-----:R-:W-:Y:S06]  /*db90*/  @!P0 BRA `(.L_x_325) ;  /* 0x0000000400308947 */ /* 0x001fec0003800000 */
.L_x_339:
[----:B------:R-:W1:Y:S01]  /*dba0*/  SYNCS.PHASECHK.TRANS64.TRYWAIT P0, [R7+URZ], R4 ;  /* 0x00000004070075a7 */ /* 0x000e62000800017f */
[----:B------:R-:W-:-:S05]  /*dbb0*/  VIADD R0, R28, 0x1 ;  /* 0x000000011c007836 */ /* 0x000fca0000000000 */
[----:B------:R-:W-:-:S04]  /*dbc0*/  ISETP.NE.AND P1, PT, R0, 0x5, PT ;  /* 0x000000050000780c */ /* 0x000fc80003f25270 */
[----:B0-----:R-:W-:Y:S02]  /*dbd0*/  SEL R2, RZ, 0x1, P1 ;  /* 0x00000001ff027807 */ /* 0x001fe40000800000 */
[----:B------:R-:W-:Y:S02]  /*dbe0*/  SEL R0, R0, RZ, P1 ;  /* 0x000000ff00007207 */ /* 0x000fe40000800000 */
[----:B------:R-:W-:-:S03]  /*dbf0*/  LOP3.LUT R27, R27, R2, RZ, 0x3c, !PT ;  /* 0x000000021b1b7212 */ /* 0x000fc600078e3cff */
[----:B------:R-:W-:Y:S01]  /*dc00*/  IMAD R6, R0, 0x8, R3 ;  /* 0x0000000800067824 */ /* 0x000fe200078e0203 */
[----:B------:R-:W-:Y:S01]  /*dc10*/  SHF.L.U32 R5, R27, 0x1f, RZ ;  /* 0x0000001f1b057819 */ /* 0x000fe200000006ff */
[----:B-1----:R-:W-:Y:S06]  /*dc20*/  @!P0 BRA `(.L_x_326) ;  /* 0x0000000400208947 */ /* 0x002fec0003800000 */
.L_x_340:
[----:B------:R-:W1:Y:S01]  /*dc30*/  SYNCS.PHASECHK.TRANS64.TRYWAIT P0, [R6+URZ], R5 ;  /* 0x00000005060075a7 */ /* 0x000e62000800017f */
[----:B------:R-:W-:-:S05]  /*dc40*/  VIADD R0, R0, 0x1 ;  /* 0x0000000100007836 */ /* 0x000fca0000000000 */
[----:B------:R-:W-:-:S04]  /*dc50*/  ISETP.NE.AND P1, PT, R0, 0x5, PT ;  /* 0x000000050000780c */ /* 0x000fc80003f25270 */
[----:B------:R-:W-:Y:S02]  /*dc60*/  SEL R2, RZ, 0x1, P1 ;  /* 0x00000001ff027807 */ /* 0x000fe40000800000 */
[----:B------:R-:W-:Y:S02]  /*dc70*/  SEL R0, R0, RZ, P1 ;  /* 0x000000ff00007207 */ /* 0x000fe40000800000 */
[----:B------:R-:W-:-:S03]  /*dc80*/  LOP3.LUT R27, R27, R2, RZ, 0x3c, !PT ;  /* 0x000000021b1b7212 */ /* 0x000fc600078e3cff */
[----:B0-----:R-:W-:Y:S01]  /*dc90*/  IMAD R7, R0, 0x8, R3 ;  /* 0x0000000800077824 */ /* 0x001fe200078e0203 */
[----:B------:R-:W-:Y:S01]  /*dca0*/  SHF.L.U32 R4, R27, 0x1f, RZ ;  /* 0x0000001f1b047819 */ /* 0x000fe200000006ff */
[----:B-1----:R-:W-:Y:S06]  /*dcb0*/  @!P0 BRA `(.L_x_327) ;  /* 0x0000000400108947 */ /* 0x002fec0003800000 */
.L_x_341:
[----:B------:R-:W1:Y:S01]  /*dcc0*/  SYNCS.PHASECHK.TRANS64.TRYWAIT P0, [R7+URZ], R4 ;  /* 0x00000004070075a7 */ /* 0x000e62000800017f */
[----:B------:R-:W-:-:S05]  /*dcd0*/  VIADD R0, R0, 0x1 ;  /* 0x0000000100007836 */ /* 0x000fca0000000000 */
[----:B------:R-:W-:-:S04]  /*dce0*/  ISETP.NE.AND P1, PT, R0, 0x5, PT ;  /* 0x000000050000780c */ /* 0x000fc80003f25270 */
[----:B------:R-:W-:Y:S02]  /*dcf0*/  SEL R2, RZ, 0x1, P1 ;  /* 0x00000001ff027807 */ /* 0x000fe40000800000 */
[----:B------:R-:W-:Y:S02]  /*dd00*/  SEL R0, R0, RZ, P1 ;  /* 0x000000ff00007207 */ /* 0x000fe40000800000 */
[----:B------:R-:W-:Y:S01]  /*dd10*/  LOP3.LUT R2, R27, R2, RZ, 0x3c, !PT ;  /* 0x000000021b027212 */ /* 0x000fe200078e3cff */
[----:B-1----:R-:W-:Y:S06]  /*dd20*/  @!P0 BRA `(.L_x_328) ;  /* 0x0000000400088947 */ /* 0x002fec0003800000 */
.L_x_342:
[----:B------:R-:W-:Y:S01]  /*dd30*/  IMAD R3, R0, 0x8, R3 ;  /* 0x0000000800037824 */ /* 0x000fe200078e0203 */
[----:B------:R-:W-:-:S07]  /*dd40*/  SHF.L.U32 R0, R2, 0x1f, RZ ;  /* 0x0000001f02007819 */ /* 0x000fce00000006ff */
.L_x_329:
[----:B--2---:R2:W3:Y:S02]  /*dd50*/  SYNCS.PHASECHK.TRANS64.TRYWAIT P0, [R3+URZ], R0 ;  /* 0x00000000030075a7 */ /* 0x0044e4000800017f */
[----:B---3--:R-:W-:Y:S05]  /*dd60*/  @!P0 NANOSLEEP.SYNCS 0x989680 ;  /* 0x009896800000895d */ /* 0x008fea0003900000 */
[----:B------:R-:W3:Y:S02]  /*dd70*/  @!P0 SYNCS.PHASECHK.TRANS64 P0, [R3+URZ], R0 ;  /* 0x00000000030085a7 */ /* 0x000ee4000800007f */
[----:B---3--:R-:W-:Y:S05]  /*dd80*/  @!P0 BRA `(.L_x_329) ;  /* 0xfffffffc00f08947 */ /* 0x008fea000383ffff */
.L_x_323:
[----:B------:R-:W-:Y:S05]  /*dd90*/  BSYNC B0 ;  /* 0x0000000000007941 */ /* 0x000fea0003800000 */
.L_x_322:
[----:B------:R-:W-:Y:S05]  /*dda0*/  EXIT ;  /* 0x000000000000794d */ /* 0x000fea0003800000 */
.L_x_14:
[----:B------:R-:W-:Y:S02]  /*ddb0*/  IMAD.MOV.U32 R12, RZ, RZ, RZ ;  /* 0x000000ffff0c7224 */ /* 0x000fe400078e00ff */
[----:B------:R-:W-:Y:S02]  /*ddc0*/  IMAD.MOV.U32 R11, RZ, RZ, 0x1f ;  /* 0x0000001fff0b7424 */ /* 0x000fe400078e00ff */
[----:B------:R-:W-:-:S07]  /*ddd0*/  IMAD.MOV.U32 R15, RZ, RZ, -0x1 ;  /* 0xffffffffff0f7424 */ /* 0x000fce00078e00ff */
[----:B012--5:R-:W-:Y:S05]  /*dde0*/  WARPSYNC.COLLECTIVE R15, `(.L_x_330) ;  /* 0x000000000f087348 */ /* 0x027fea0003c00000 */
[----:B------:R3:W4:Y:S02]  /*ddf0*/  SHFL.IDX P6, R14, R13, R12, R11 ;  /* 0x0000000c0d0e7389 */ /* 0x00072400000c000b */
[----:B012345:R-:W-:Y:S01]  /*de00*/  ENDCOLLECTIVE ;  /* 0x000000000000791b */ /* 0x03ffe20003800000 */
.L_x_330:
[----:B------:R-:W-:Y:S05]  /*de10*/  BRA `(.L_x_331) ;  /* 0xffffff3000bc7947 */ /* 0x000fea000383ffff */
.L_x_18:
[----:B-1----:R1:W3:Y:S02]  /*de20*/  SYNCS.PHASECHK.TRANS64.TRYWAIT P1, [R4+URZ], R3 ;  /* 0x00000003040075a7 */ /* 0x0022e4000802017f */
[----:B---3--:R-:W-:Y:S05]  /*de30*/  @!P1 NANOSLEEP.SYNCS 0x989680 ;  /* 0x009896800000995d */ /* 0x008fea0003900000 */
[----:B------:R-:W3:Y:S02]  /*de40*/  @!P1 SYNCS.PHASECHK.TRANS64 P1, [R4+URZ], R3 ;  /* 0x00000003040095a7 */ /* 0x000ee4000802007f */
[----:B---3--:R-:W-:Y:S05]  /*de50*/  @!P1 BRA `(.L_x_18) ;  /* 0xfffffffc00f09947 */ /* 0x008fea000383ffff */
[----:B------:R-:W-:Y:S05]  /*de60*/  BRA `(.L_x_17) ;  /* 0xffffff3000e87947 */ /* 0x000fea000383ffff */
.L_x_23:
[----:B0-----:R0:W1:Y:S02]  /*de70*/  SYNCS.PHASECHK.TRANS64.TRYWAIT P1, [R7+URZ], R8 ;  /* 0x00000008070075a7 */ /* 0x001064000802017f */
[----:B-1----:R-:W-:Y:S05]  /*de80*/  @!P1 NANOSLEEP.SYNCS 0x989680 ;  /* 0x009896800000995d */ /* 0x002fea0003900000 */
[----:B------:R-:W1:Y:S02]  /*de90*/  @!P1 SYNCS.PHASECHK.TRANS64 P1, [R7+URZ], R8 ;  /* 0x00000008070095a7 */ /* 0x000e64000802007f */
[----:B-1----:R-:W-:Y:S05]  /*dea0*/  @!P1 BRA `(.L_x_23) ;  /* 0xfffffffc00f09947 */ /* 0x002fea000383ffff */
[----:B------:R-:W-:Y:S05]  /*deb0*/  BRA `(.L_x_22) ;  /* 0xffffff3c005c7947 */ /* 0x000fea000383ffff */
.L_x_32:
[----:B-1----:R1:W2:Y:S02]  /*dec0*/  SYNCS.PHASECHK.TRANS64.TRYWAIT P1, [R155+URZ], R156 ;  /* 0x0000009c9b0075a7 */ /* 0x0022a4000802017f */
[----:B--2---:R-:W-:Y:S05]  /*ded0*/  @!P1 NANOSLEEP.SYNCS 0x989680 ;  /* 0x009896800000995d */ /* 0x004fea0003900000 */
[----:B------:R-:W2:Y:S02]  /*dee0*/  @!P1 SYNCS.PHASECHK.TRANS64 P1, [R155+URZ], R156 ;  /* 0x0000009c9b0095a7 */ /* 0x000ea4000802007f */
[----:B--2---:R-:W-:Y:S05]  /*def0*/  @!P1 BRA `(.L_x_32) ;  /* 0xfffffffc00f09947 */ /* 0x004fea000383ffff */
[----:B------:R-:W-:Y:S05]  /*df00*/  BRA `(.L_x_31) ;  /* 0xffffff4400dc7947 */ /* 0x000fea000383ffff */
.L_x_308:
[----:B0-----:R0:W2:Y:S02]  /*df10*/  SYNCS.PHASECHK.TRANS64.TRYWAIT P0, [R7+URZ+0x28], R4 ;  /* 0x00002804070075a7 */ /* 0x0010a4000800017f */
[----:B--2---:R-:W-:Y:S05]  /*df20*/  @!P0 NANOSLEEP.SYNCS 0x989680 ;  /* 0x009896800000895d */ /* 0x004fea0003900000 */
[----:B------:R-:W2:Y:S02]  /*df30*/  @!P0 SYNCS.PHASECHK.TRANS64 P0, [R7+URZ+0x28], R4 ;  /* 0x00002804070085a7 */ /* 0x000ea4000800007f */
[----:B--2---:R-:W-:Y:S05]  /*df40*/  @!P0 BRA `(.L_x_308) ;  /* 0xfffffffc00f08947 */ /* 0x004fea000383ffff */
[----:B------:R-:W-:Y:S05]  /*df50*/  BRA `(.L_x_332) ;  /* 0xfffffff000287947 */ /* 0x000fea000383ffff */
.L_x_312:
[----:B------:R-:W-:Y:S01]  /*df60*/  BSSY B1, `(.L_x_333) ;  /* 0x0000006000017945 */ /* 0x000fe20003800000 */
[----:B------:R-:W-:-:S07]  /*df70*/  IMAD.MOV.U32 R15, RZ, RZ, -0x1 ;  /* 0xffffffffff0f7424 */ /* 0x000fce00078e00ff */
[----:B------:R-:W-:Y:S05]  /*df80*/  WARPSYNC.COLLECTIVE R15, `(.L_x_334) ;  /* 0x000000000f0c7348 */ /* 0x000fea0003c00000 */
[----:B------:R-:W-:Y:S02]  /*df90*/  ELECT P6, UR62, PT ;  /* 0x00000000003e782f */ /* 0x000fe400038c0000 */
[----:B------:R-:W-:Y:S01]  /*dfa0*/  MOV R14, UR62 ;  /* 0x0000003e000e7c02 */ /* 0x000fe20008000f00 */
[----:B------:R-:W-:Y:S10]  /*dfb0*/  ENDCOLLECTIVE ;  /* 0x000000000000791b */ /* 0x000ff40003800000 */
.L_x_334:
[----:B------:R-:W-:Y:S05]  /*dfc0*/  BSYNC B1 ;  /* 0x0000000000017941 */ /* 0x000fea0003800000 */
.L_x_333:
[----:B------:R-:W-:Y:S05]  /*dfd0*/  BRA `(.L_x_335) ;  /* 0xfffffff000447947 */ /* 0x000fea000383ffff */
.L_x_321:
[----:B------:R-:W-:Y:S01]  /*dfe0*/  BSSY B0, `(.L_x_336) ;  /* 0x0000006000007945 */ /* 0x000fe20003800000 */
[----:B------:R-:W-:-:S07]  /*dff0*/  IMAD.MOV.U32 R15, RZ, RZ, -0x1 ;  /* 0xffffffffff0f7424 */ /* 0x000fce00078e00ff */
[----:B------:R-:W-:Y:S05]  /*e000*/  WARPSYNC.COLLECTIVE R15, `(.L_x_337) ;  /* 0x000000000f0c7348 */ /* 0x000fea0003c00000 */
[----:B------:R-:W-:Y:S02]  /*e010*/  ELECT P6, UR62, PT ;  /* 0x00000000003e782f */ /* 0x000fe400038c0000 */
[----:B------:R-:W-:Y:S01]  /*e020*/  MOV R14, UR62 ;  /* 0x0000003e000e7c02 */ /* 0x000fe20008000f00 */
[----:B------:R-:W-:Y:S10]  /*e030*/  ENDCOLLECTIVE ;  /* 0x000000000000791b */ /* 0x000ff40003800000 */
.L_x_337:
[----:B------:R-:W-:Y:S05]  /*e040*/  BSYNC B0 ;  /* 0x0000000000007941 */ /* 0x000fea0003800000 */
.L_x_336:
[----:B------:R-:W-:Y:S05]  /*e050*/  BRA `(.L_x_338) ;  /* 0xfffffff8007c7947 */ /* 0x000fea000383ffff */
.L_x_325:
[----:B0-----:R0:W1:Y:S02]  /*e060*/  SYNCS.PHASECHK.TRANS64.TRYWAIT P0, [R5+URZ], R2 ;  /* 0x00000002050075a7 */ /* 0x001064000800017f */
[----:B-1----:R-:W-:Y:S05]  /*e070*/  @!P0 NANOSLEEP.SYNCS 0x989680 ;  /* 0x009896800000895d */ /* 0x002fea0003900000 */
[----:B------:R-:W1:Y:S02]  /*e080*/  @!P0 SYNCS.PHASECHK.TRANS64 P0, [R5+URZ], R2 ;  /* 0x00000002050085a7 */ /* 0x000e64000800007f */
[----:B-1----:R-:W-:Y:S05]  /*e090*/  @!P0 BRA `(.L_x_325) ;  /* 0xfffffffc00f08947 */ /* 0x002fea000383ffff */
[----:B------:R-:W-:Y:S05]  /*e0a0*/  BRA `(.L_x_339) ;  /* 0xfffffff800bc7947 */ /* 0x000fea000383ffff */
.L_x_326:
[----:B0-----:R0:W1:Y:S02]  /*e0b0*/  SYNCS.PHASECHK.TRANS64.TRYWAIT P0, [R7+URZ], R4 ;  /* 0x00000004070075a7 */ /* 0x001064000800017f */
[----:B-1----:R-:W-:Y:S05]  /*e0c0*/  @!P0 NANOSLEEP.SYNCS 0x989680 ;  /* 0x009896800000895d */ /* 0x002fea0003900000 */
[----:B------:R-:W1:Y:S02]  /*e0d0*/  @!P0 SYNCS.PHASECHK.TRANS64 P0, [R7+URZ], R4 ;  /* 0x00000004070085a7 */ /* 0x000e64000800007f */
[----:B-1----:R-:W-:Y:S05]  /*e0e0*/  @!P0 BRA `(.L_x_326) ;  /* 0xfffffffc00f08947 */ /* 0x002fea000383ffff */
[----:B------:R-:W-:Y:S05]  /*e0f0*/  BRA `(.L_x_340) ;  /* 0xfffffff800cc7947 */ /* 0x000fea000383ffff */
.L_x_327:
[----:B0-----:R0:W1:Y:S02]  /*e100*/  SYNCS.PHASECHK.TRANS64.TRYWAIT P0, [R6+URZ], R5 ;  /* 0x00000005060075a7 */ /* 0x001064000800017f */
[----:B-1----:R-:W-:Y:S05]  /*e110*/  @!P0 NANOSLEEP.SYNCS 0x989680 ;  /* 0x009896800000895d */ /* 0x002fea0003900000 */
[----:B------:R-:W1:Y:S02]  /*e120*/  @!P0 SYNCS.PHASECHK.TRANS64 P0, [R6+URZ], R5 ;  /* 0x00000005060085a7 */ /* 0x000e64000800007f */
[----:B-1----:R-:W-:Y:S05]  /*e130*/  @!P0 BRA `(.L_x_327) ;  /* 0xfffffffc00f08947 */ /* 0x002fea000383ffff */
[----:B------:R-:W-:Y:S05]  /*e140*/  BRA `(.L_x_341) ;  /* 0xfffffff800dc7947 */ /* 0x000fea000383ffff */
.L_x_328:
[----:B-1----:R1:W2:Y:S02]  /*e150*/  SYNCS.PHASECHK.TRANS64.TRYWAIT P0, [R7+URZ], R4 ;  /* 0x00000004070075a7 */ /* 0x0022a4000800017f */
[----:B--2---:R-:W-:Y:S05]  /*e160*/  @!P0 NANOSLEEP.SYNCS 0x989680 ;  /* 0x009896800000895d */ /* 0x004fea0003900000 */
[----:B------:R-:W2:Y:S02]  /*e170*/  @!P0 SYNCS.PHASECHK.TRANS64 P0, [R7+URZ], R4 ;  /* 0x00000004070085a7 */ /* 0x000ea4000800007f */
[----:B--2---:R-:W-:Y:S05]  /*e180*/  @!P0 BRA `(.L_x_328) ;  /* 0xfffffffc00f08947 */ /* 0x004fea000383ffff */
[----:B------:R-:W-:Y:S05]  /*e190*/  BRA `(.L_x_342) ;  /* 0xfffffff800e47947 */ /* 0x000fea000383ffff */
.L_x_343:
[----:B------:R-:W-:-:S00]  /*e1a0*/  BRA `(.L_x_343) ;  /* 0xfffffffc00fc7947 */ /* 0x000fc0000383ffff */
[----:B------:R-:W-:-:S00]  /*e1b0*/  NOP ;  /* 0x0000000000007918 */ /* 0x000fc00000000000 */
        /* <DEDUP_REMOVED lines=12> */
.L_x_344:


//--------------------- .nv.global.init           --------------------------
	.section	.nv.global.init,"aw",@progbits
.nv.global.init:
	.type		$str$24,@object
	.size		$str$24,($str$25 - $str$24)
$str$24:
        /*0000*/ 	.byte	0x28, 0x61, 0x64, 0x64, 0x72, 0x65, 0x73, 0x73, 0x20, 0x26, 0x20, 0x6d, 0x61, 0x73, 0x6b, 0x29
        /*0010*/ 	.byte	0x20, 0x3d, 0x3d, 0x20, 0x30, 0x00
	.type		$str$25,@object
	.size		$str$25,(__unnamed_2 - $str$25)
$str$25:
        /*0016*/ 	.byte	0x2f, 0x74, 0x6d, 0x70, 0x2f, 0x63, 0x75, 0x74, 0x6c, 0x61, 0x73, 0x73, 0x5f, 0x73, 0x77, 0x65
        /*0026*/ 	.byte	0x65, 0x70, 0x5f, 0x73, 0x72, 0x63, 0x2f, 0x69, 0x6e, 0x63, 0x6c, 0x75, 0x64, 0x65, 0x2f, 0x63
        /*0036*/ 	.byte	0x75, 0x74, 0x65, 0x2f, 0x70, 0x6f, 0x69, 0x6e, 0x74, 0x65, 0x72, 0x5f, 0x66, 0x6c, 0x61, 0x67
        /*0046*/ 	.byte	0x67, 0x65, 0x64, 0x2e, 0x68, 0x70, 0x70, 0x00
	.type		__unnamed_2,@object
	.size		__unnamed_2,(__unnamed_1 - __unnamed_2)
__unnamed_2:
        /*004e*/ 	.byte	0x61, 0x75, 0x74, 0x6f, 0x20, 0x63, 0x75, 0x74, 0x65, 0x3a, 0x3a, 0x61, 0x73, 0x5f, 0x70, 0x6f
        /* <DEDUP_REMOVED lines=27> */
        /*020e*/ 	.byte	0x3c, 0x31, 0x36, 0x33, 0x38, 0x34, 0x3e, 0x3e, 0x3e, 0x3e, 0x3e, 0x20, 0x26, 0x5d, 0x00
	.type		__unnamed_1,@object
	.size		__unnamed_1,(.L_0 - __unnamed_1)
__unnamed_1:
        /* <DEDUP_REMOVED lines=29> */
.L_0:


//--------------------- .nv.shared._ZN7cutlass13device_kernelINS_4gemm6kernel13GemmUniversalIN4cute5tupleIJiiiiEEENS1_10collective13CollectiveMmaINS1_49MainloopSm90TmaGmmaRmemAWarpSpecializedMixedInputILi5ENS5_IJNS4_1CILi1EEESB_SB_EEENS1_35KernelTmaWarpSpecializedCooperativeEEENS5_IJNSA_ILi128EEENSA_ILi256EEENSA_ILi64EEEEEENS5_IJNS_12float_e4m3_tEEEENS5_IJlSB_lEEENS_10bfloat16_tESL_NS4_8TiledMMAINS4_8MMA_AtomIJNS4_4SM904GMMA28MMA_64x256x16_F32BF16BF16_RSILNSQ_5MajorE0ELSS_0ELNSQ_7ScaleInE1ELST_1EEEEEENS4_6LayoutINS5_IJNSA_ILi2EEESB_SB_EEENS5_IJSB_NSA_ILi0EEESZ_EEEEENS5_IJNS4_10UnderscoreES12_S12_EEEEENS4_13SM90_TMA_LOADENS4_14ComposedLayoutINS4_7SwizzleILi2ELi4ELi3EEENS4_18smem_ptr_flag_bitsILi8EEENSW_INS5_IJNSA_ILi8EEESH_EEENS5_IJSH_SB_EEEEEEENS4_9Copy_AtomIJNS4_39AutoVectorizingCopyWithAssumedAlignmentILi128EEESJ_EEENS4_8identityES15_NS16_INS17_ILi3ELi4ELi3EEENS19_ILi16EEES1E_EEvS1K_EENS_8epilogue10collective6detail29Sm90TmaWarpSpecializedAdapterINS1Q_15DefaultEpilogueISJ_SL_SL_NS1P_6thread17LinearCombinationISJ_Li1EffLNS1U_9ScaleType4KindE0ELNS_15FloatRoundStyleE2ESJ_EENS1_15EpilogueDefaultEEEEEvvEEEEvNT_6ParamsE --------------------------
	.section	.nv.shared._ZN7cutlass13device_kernelINS_4gemm6kernel13GemmUniversalIN4cute5tupleIJiiiiEEENS1_10collective13CollectiveMmaINS1_49MainloopSm90TmaGmmaRmemAWarpSpecializedMixedInputILi5ENS5_IJNS4_1CILi1EEESB_SB_EEENS1_35KernelTmaWarpSpecializedCooperativeEEENS5_IJNSA_ILi128EEENSA_ILi256EEENSA_ILi64EEEEEENS5_IJNS_12float_e4m3_tEEEENS5_IJlSB_lEEENS_10bfloat16_tESL_NS4_8TiledMMAINS4_8MMA_AtomIJNS4_4SM904GMMA28MMA_64x256x16_F32BF16BF16_RSILNSQ_5MajorE0ELSS_0ELNSQ_7ScaleInE1ELST_1EEEEEENS4_6LayoutINS5_IJNSA_ILi2EEESB_SB_EEENS5_IJSB_NSA_ILi0EEESZ_EEEEENS5_IJNS4_10UnderscoreES12_S12_EEEEENS4_13SM90_TMA_LOADENS4_14ComposedLayoutINS4_7SwizzleILi2ELi4ELi3EEENS4_18smem_ptr_flag_bitsILi8EEENSW_INS5_IJNSA_ILi8EEESH_EEENS5_IJSH_SB_EEEEEEENS4_9Copy_AtomIJNS4_39AutoVectorizingCopyWithAssumedAlignmentILi128EEESJ_EEENS4_8identityES15_NS16_INS17_ILi3ELi4ELi3EEENS19_ILi16EEES1E_EEvS1K_EENS_8epilogue10collective6detail29Sm90TmaWarpSpecializedAdapterINS1Q_15DefaultEpilogueISJ_SL_SL_NS1P_6thread17LinearCombinationISJ_Li1EffLNS1U_9ScaleType4KindE0ELNS_15FloatRoundStyleE2ESJ_EENS1_15EpilogueDefaultEEEEEvvEEEEvNT_6ParamsE,"aw",@nobits
	.sectionflags	@""
	.align	16
	.zero		1024


//--------------------- .nv.shared.reserved.0     --------------------------
	.section	.nv.shared.reserved.0,"aw",@nobits
	.weak		__nv_reservedSMEM_offset_0_alias
	.size		__nv_reservedSMEM_offset_0_alias, 0, 0
	.other		__nv_reservedSMEM_offset_0_alias,@"STO_CUDA_RESERVED_SHARED STV_DEFAULT"
__nv_reservedSMEM_offset_0_alias:
	.zero		0


//--------------------- .nv.global                --------------------------
	.section	.nv.global,"aw",@nobits
.nv.global:
	.type		_ZN40_INTERNAL_a7209fba_4_k_cu_63ca7cff_283484cute1_E,@object
	.size		_ZN40_INTERNAL_a7209fba_4_k_cu_63ca7cff_283484cute1_E,(_ZN40_INTERNAL_a7209fba_4_k_cu_63ca7cff_283484cuda3std3__45__cpo6cbeginE - _ZN40_INTERNAL_a7209fba_4_k_cu_63ca7cff_283484cute1_E)
_ZN40_INTERNAL_a7209fba_4_k_cu_63ca7cff_283484cute1_E:
	.zero		1
	.type		_ZN40_INTERNAL_a7209fba_4_k_cu_63ca7cff_283484cuda3std3__45__cpo6cbeginE,@object
	.size		_ZN40_INTERNAL_a7209fba_4_k_cu_63ca7cff_283484cuda3std3__45__cpo6cbeginE,(_ZN40_INTERNAL_a7209fba_4_k_cu_63ca7cff_283484cuda3std3__48in_placeE - _ZN40_INTERNAL_a7209fba_4_k_cu_63ca7cff_283484cuda3std3__45__cpo6cbeginE)
_ZN40_INTERNAL_a7209fba_4_k_cu_63ca7cff_283484cuda3std3__45__cpo6cbeginE:
	.zero		1
	.type		_ZN40_INTERNAL_a7209fba_4_k_cu_63ca7cff_283484cuda3std3__48in_placeE,@object
	.size		_ZN40_INTERNAL_a7209fba_4_k_cu_63ca7cff_283484cuda3std3__48in_placeE,(_ZN40_INTERNAL_a7209fba_4_k_cu_63ca7cff_283484cuda3std6ranges3__45__cpo9iter_moveE - _ZN40_INTERNAL_a7209fba_4_k_cu_63ca7cff_283484cuda3std3__48in_placeE)
_ZN40_INTERNAL_a7209fba_4_k_cu_63ca7cff_283484cuda3std3__48in_placeE:
	.zero		1
	.type		_ZN40_INTERNAL_a7209fba_4_k_cu_63ca7cff_283484cuda3std6ranges3__45__cpo9iter_moveE,@object
	.size		_ZN40_INTERNAL_a7209fba_4_k_cu_63ca7cff_283484cuda3std6ranges3__45__cpo9iter_moveE,(_ZN40_INTERNAL_a7209fba_4_k_cu_63ca7cff_283484cuda3std3__45__cpo5beginE - _ZN40_INTERNAL_a7209fba_4_k_cu_63ca7cff_283484cuda3std6ranges3__45__cpo9iter_moveE)
_ZN40_INTERNAL_a7209fba_4_k_cu_63ca7cff_283484cuda3std6ranges3__45__cpo9iter_moveE:
	.zero		1
	.type		_ZN40_INTERNAL_a7209fba_4_k_cu_63ca7cff_283484cuda3std3__45__cpo5beginE,@object
	.size		_ZN40_INTERNAL_a7209fba_4_k_cu_63ca7cff_283484cuda3std3__45__cpo5beginE,(_ZN40_INTERNAL_a7209fba_4_k_cu_63ca7cff_283484cuda3std3__442_GLOBAL__N__a7209fba_4_k_cu_63ca7cff_283486ignoreE - _ZN40_INTERNAL_a7209fba_4_k_cu_63ca7cff_283484cuda3std3__45__cpo5beginE)
_ZN40_INTERNAL_a7209fba_4_k_cu_63ca7cff_283484cuda3std3__45__cpo5beginE:
	.zero		1
	.type		_ZN40_INTERNAL_a7209fba_4_k_cu_63ca7cff_283484cuda3std3__442_GLOBAL__N__a7209fba_4_k_cu_63ca7cff_283486ignoreE,@object
	.size		_ZN40_INTERNAL_a7209fba_4_k_cu_63ca7cff_283484cuda3std3__442_GLOBAL__N__a7209fba_4_k_cu_63ca7cff_283486ignoreE,(_ZN40_INTERNAL_a7209fba_4_k_cu_63ca7cff_283484cute7productE - _ZN40_INTERNAL_a7209fba_4_k_cu_63ca7cff_283484cuda3std3__442_GLOBAL__N__a7209fba_4_k_cu_63ca7cff_283486ignoreE)
_ZN40_INTERNAL_a7209fba_4_k_cu_63ca7cff_283484cuda3std3__442_GLOBAL__N__a7209fba_4_k_cu_63ca7cff_283486ignoreE:
	.zero		1
	.type		_ZN40_INTERNAL_a7209fba_4_k_cu_63ca7cff_283484cute7productE,@object
	.size		_ZN40_INTERNAL_a7209fba_4_k_cu_63ca7cff_283484cute7productE,(_ZN40_INTERNAL_a7209fba_4_k_cu_63ca7cff_283484cuda3std3__45__cpo3endE - _ZN40_INTERNAL_a7209fba_4_k_cu_63ca7cff_283484cute7productE)
_ZN40_INTERNAL_a7209fba_4_k_cu_63ca7cff_283484cute7productE:
	.zero		1
	.type		_ZN40_INTERNAL_a7209fba_4_k_cu_63ca7cff_283484cuda3std3__45__cpo3endE,@object
	.size		_ZN40_INTERNAL_a7209fba_4_k_cu_63ca7cff_283484cuda3std3__45__cpo3endE,(_ZN40_INTERNAL_a7209fba_4_k_cu_63ca7cff_283484cuda3std3__419piecewise_constructE - _ZN40_INTERNAL_a7209fba_4_k_cu_63ca7cff_283484cuda3std3__45__cpo3endE)
_ZN40_INTERNAL_a7209fba_4_k_cu_63ca7cff_283484cuda3std3__45__cpo3endE:
	.zero		1
	.type		_ZN40_INTERNAL_a7209fba_4_k_cu_63ca7cff_283484cuda3std3__419piecewise_constructE,@object
	.size		_ZN40_INTERNAL_a7209fba_4_k_cu_63ca7cff_283484cuda3std3__419piecewise_constructE,(_ZN40_INTERNAL_a7209fba_4_k_cu_63ca7cff_283484cuda3std3__45__cpo4cendE - _ZN40_INTERNAL_a7209fba_4_k_cu_63ca7cff_283484cuda3std3__419piecewise_constructE)
_ZN40_INTERNAL_a7209fba_4_k_cu_63ca7cff_283484cuda3std3__419piecewise_constructE:
	.zero		1
	.type		_ZN40_INTERNAL_a7209fba_4_k_cu_63ca7cff_283484cuda3std3__45__cpo4cendE,@object
	.size		_ZN40_INTERNAL_a7209fba_4_k_cu_63ca7cff_283484cuda3std3__45__cpo4cendE,(_ZN40_INTERNAL_a7209fba_4_k_cu_63ca7cff_283484cuda3std6ranges3__45__cpo4swapE - _ZN40_INTERNAL_a7209fba_4_k_cu_63ca7cff_283484cuda3std3__45__cpo4cendE)
_ZN40_INTERNAL_a7209fba_4_k_cu_63ca7cff_283484cuda3std3__45__cpo4cendE:
	.zero		1
	.type		_ZN40_INTERNAL_a7209fba_4_k_cu_63ca7cff_283484cuda3std6ranges3__45__cpo4swapE,@object
	.size		_ZN40_INTERNAL_a7209fba_4_k_cu_63ca7cff_283484cuda3std6ranges3__45__cpo4swapE,(.L_9 - _ZN40_INTERNAL_a7209fba_4_k_cu_63ca7cff_283484cuda3std6ranges3__45__cpo4swapE)
_ZN40_INTERNAL_a7209fba_4_k_cu_63ca7cff_283484cuda3std6ranges3__45__cpo4swapE:
	.zero		1
.L_9:


//--------------------- .nv.constant0._ZN7cutlass13device_kernelINS_4gemm6kernel13GemmUniversalIN4cute5tupleIJiiiiEEENS1_10collective13CollectiveMmaINS1_49MainloopSm90TmaGmmaRmemAWarpSpecializedMixedInputILi5ENS5_IJNS4_1CILi1EEESB_SB_EEENS1_35KernelTmaWarpSpecializedCooperativeEEENS5_IJNSA_ILi128EEENSA_ILi256EEENSA_ILi64EEEEEENS5_IJNS_12float_e4m3_tEEEENS5_IJlSB_lEEENS_10bfloat16_tESL_NS4_8TiledMMAINS4_8MMA_AtomIJNS4_4SM904GMMA28MMA_64x256x16_F32BF16BF16_RSILNSQ_5MajorE0ELSS_0ELNSQ_7ScaleInE1ELST_1EEEEEENS4_6LayoutINS5_IJNSA_ILi2EEESB_SB_EEENS5_IJSB_NSA_ILi0EEESZ_EEEEENS5_IJNS4_10UnderscoreES12_S12_EEEEENS4_13SM90_TMA_LOADENS4_14ComposedLayoutINS4_7SwizzleILi2ELi4ELi3EEENS4_18smem_ptr_flag_bitsILi8EEENSW_INS5_IJNSA_ILi8EEESH_EEENS5_IJSH_SB_EEEEEEENS4_9Copy_AtomIJNS4_39AutoVectorizingCopyWithAssumedAlignmentILi128EEESJ_EEENS4_8identityES15_NS16_INS17_ILi3ELi4ELi3EEENS19_ILi16EEES1E_EEvS1K_EENS_8epilogue10collective6detail29Sm90TmaWarpSpecializedAdapterINS1Q_15DefaultEpilogueISJ_SL_SL_NS1P_6thread17LinearCombinationISJ_Li1EffLNS1U_9ScaleType4KindE0ELNS_15FloatRoundStyleE2ESJ_EENS1_15EpilogueDefaultEEEEEvvEEEEvNT_6ParamsE --------------------------
	.section	.nv.constant0._ZN7cutlass13device_kernelINS_4gemm6kernel13GemmUniversalIN4cute5tupleIJiiiiEEENS1_10collective13CollectiveMmaINS1_49MainloopSm90TmaGmmaRmemAWarpSpecializedMixedInputILi5ENS5_IJNS4_1CILi1EEESB_SB_EEENS1_35KernelTmaWarpSpecializedCooperativeEEENS5_IJNSA_ILi128EEENSA_ILi256EEENSA_ILi64EEEEEENS5_IJNS_12float_e4m3_tEEEENS5_IJlSB_lEEENS_10bfloat16_tESL_NS4_8TiledMMAINS4_8MMA_AtomIJNS4_4SM904GMMA28MMA_64x256x16_F32BF16BF16_RSILNSQ_5MajorE0ELSS_0ELNSQ_7ScaleInE1ELST_1EEEEEENS4_6LayoutINS5_IJNSA_ILi2EEESB_SB_EEENS5_IJSB_NSA_ILi0EEESZ_EEEEENS5_IJNS4_10UnderscoreES12_S12_EEEEENS4_13SM90_TMA_LOADENS4_14ComposedLayoutINS4_7SwizzleILi2ELi4ELi3EEENS4_18smem_ptr_flag_bitsILi8EEENSW_INS5_IJNSA_ILi8EEESH_EEENS5_IJSH_SB_EEEEEEENS4_9Copy_AtomIJNS4_39AutoVectorizingCopyWithAssumedAlignmentILi128EEESJ_EEENS4_8identityES15_NS16_INS17_ILi3ELi4ELi3EEENS19_ILi16EEES1E_EEvS1K_EENS_8epilogue10collective6detail29Sm90TmaWarpSpecializedAdapterINS1Q_15DefaultEpilogueISJ_SL_SL_NS1P_6thread17LinearCombinationISJ_Li1EffLNS1U_9ScaleType4KindE0ELNS_15FloatRoundStyleE2ESJ_EENS1_15EpilogueDefaultEEEEEvvEEEEvNT_6ParamsE,"a",@progbits
	.sectionflags	@""
	.align	4
.nv.constant0._ZN7cutlass13device_kernelINS_4gemm6kernel13GemmUniversalIN4cute5tupleIJiiiiEEENS1_10collective13CollectiveMmaINS1_49MainloopSm90TmaGmmaRmemAWarpSpecializedMixedInputILi5ENS5_IJNS4_1CILi1EEESB_SB_EEENS1_35KernelTmaWarpSpecializedCooperativeEEENS5_IJNSA_ILi128EEENSA_ILi256EEENSA_ILi64EEEEEENS5_IJNS_12float_e4m3_tEEEENS5_IJlSB_lEEENS_10bfloat16_tESL_NS4_8TiledMMAINS4_8MMA_AtomIJNS4_4SM904GMMA28MMA_64x256x16_F32BF16BF16_RSILNSQ_5MajorE0ELSS_0ELNSQ_7ScaleInE1ELST_1EEEEEENS4_6LayoutINS5_IJNSA_ILi2EEESB_SB_EEENS5_IJSB_NSA_ILi0EEESZ_EEEEENS5_IJNS4_10UnderscoreES12_S12_EEEEENS4_13SM90_TMA_LOADENS4_14ComposedLayoutINS4_7SwizzleILi2ELi4ELi3EEENS4_18smem_ptr_flag_bitsILi8EEENSW_INS5_IJNSA_ILi8EEESH_EEENS5_IJSH_SB_EEEEEEENS4_9Copy_AtomIJNS4_39AutoVectorizingCopyWithAssumedAlignmentILi128EEESJ_EEENS4_8identityES15_NS16_INS17_ILi3ELi4ELi3EEENS19_ILi16EEES1E_EEvS1K_EENS_8epilogue10collective6detail29Sm90TmaWarpSpecializedAdapterINS1Q_15DefaultEpilogueISJ_SL_SL_NS1P_6thread17LinearCombinationISJ_Li1EffLNS1U_9ScaleType4KindE0ELNS_15FloatRoundStyleE2ESJ_EENS1_15EpilogueDefaultEEEEEvvEEEEvNT_6ParamsE:
	.zero		2176


//--------------------- SYMBOLS --------------------------

	.type		.nv.reservedSmem.offset0,@object
	.size		.nv.reservedSmem.offset0,0x4
	.type		__assertfail,@function
